def attn_fwd(
    Q,
    K,
    V,
    Out,
    Lse,
    sm_scale,
    stride_qz,
    stride_qh,
    stride_qm,
    stride_qk,
    stride_kz,
    stride_kh,
    stride_kn,
    stride_kk,
    stride_vz,
    stride_vh,
    stride_vn,
    stride_vk,
    stride_oz,
    stride_oh,
    stride_om,
    stride_ok,
    seqlen_q,
    seqlen_k,
    BLOCK_M: tl.constexpr,
    BLOCK_N: tl.constexpr,
    HEAD_DIM: tl.constexpr,
    CAUSAL: tl.constexpr,
):
    start_m = tl.program_id(0)
    off_hz = tl.program_id(1)
    q_off = off_hz * stride_qh
    k_off = off_hz * stride_kh
    v_off = off_hz * stride_vh
    offs_m = start_m * BLOCK_M + tl.arange(0, BLOCK_M)
    offs_d = tl.arange(0, HEAD_DIM)
    offs_n = tl.arange(0, BLOCK_N)
    q_ptrs = Q + q_off + offs_m[:, None] * stride_qm + offs_d[None, :] * stride_qk
    k_ptrs = K + k_off + offs_d[:, None] * stride_kk + offs_n[None, :] * stride_kn
    v_ptrs = V + v_off + offs_n[:, None] * stride_vn + offs_d[None, :] * stride_vk
    m_i = tl.full([BLOCK_M], float("-inf"), dtype=tl.float32)
    l_i = tl.zeros([BLOCK_M], dtype=tl.float32) + 1.0
    acc = tl.zeros([BLOCK_M, HEAD_DIM], dtype=tl.float32)
    q = tl.load(q_ptrs)
    acc, l_i, m_i = _attn_fwd_inner(
        acc,
        l_i,
        m_i,
        q,
        k_ptrs,
        v_ptrs,
        sm_scale,
        stride_kn,
        stride_vn,
        start_m,
        seqlen_k,
        BLOCK_M,
        BLOCK_N,
        HEAD_DIM,
        CAUSAL,
    )
    acc = acc / l_i[:, None]
    lse = m_i + tl.math.log2(l_i) / 1.4426950408889634
    o_ptrs = (
        Out
        + off_hz * stride_oh
        + offs_m[:, None] * stride_om
        + offs_d[None, :] * stride_ok
    )
    tl.store(o_ptrs, acc.to(Out.dtype.element_ty))
    tl.store(Lse + off_hz * seqlen_q + offs_m, lse)

# config = {"BLOCK_M": 32, "BLOCK_N": 32, "HEAD_DIM": 16, "arch": "sm_80", "causal": true, "dtype": "fp16", "num_stages": 2, "num_warps": 8}
# arch = sm_80


// ===== COMPILED SASS (sm_80) =====

	.target	sm_80

	.elftype	@"ET_EXEC"


//--------------------- .note.nv.tkinfo           --------------------------
	.section	.note.nv.tkinfo,"",@"SHT_NOTE"
	.sectionflags	@"SHF_NOTE_NV_TKINFO"
	.tkinfo
        /*0018*/ 	.word	0x00000002
        /*0030*/ 	.string	""
        /*0030*/ 	.string	"ptxas"
        /*0030*/ 	.string	"Cuda compilation tools, release 13.0, V13.0.88"
        /*0030*/ 	.string	"Build cuda_13.0.r13.0/compiler.36424714_0"
        /*0030*/ 	.string	"-v  -suppress-debug-info  -lineinfo  -arch sm_80 "



//--------------------- .note.nv.cuinfo           --------------------------
	.section	.note.nv.cuinfo,"",@"SHT_NOTE"
	.sectionflags	@"SHF_NOTE_NV_CUINFO"
        /*0018*/ 	.short	0x0002
        /*001a*/ 	.short	0x0050
        /*001c*/ 	.short	0x0082
	.zero		2


//--------------------- .nv.info                  --------------------------
	.section	.nv.info,"",@"SHT_CUDA_INFO"
	.align	4


	//----- nvinfo : EIATTR_REGCOUNT
	.align		4
        /*0000*/ 	.byte	0x04, 0x2f
        /*0002*/ 	.short	(.L_2 - .L_1)
	.align		4
.L_1:
        /*0004*/ 	.word	index@(attn_fwd)
        /*0008*/ 	.word	0x00000040


	//----- nvinfo : EIATTR_FRAME_SIZE
	.align		4
.L_2:
        /*000c*/ 	.byte	0x04, 0x11
        /*000e*/ 	.short	(.L_4 - .L_3)
	.align		4
.L_3:
        /*0010*/ 	.word	index@(attn_fwd)
        /*0014*/ 	.word	0x00000000


	//----- nvinfo : EIATTR_MIN_STACK_SIZE
	.align		4
.L_4:
        /*0018*/ 	.byte	0x04, 0x12
        /*001a*/ 	.short	(.L_6 - .L_5)
	.align		4
.L_5:
        /*001c*/ 	.word	index@(attn_fwd)
        /*0020*/ 	.word	0x00000000
.L_6:


//--------------------- .nv.info.attn_fwd         --------------------------
	.section	.nv.info.attn_fwd,"",@"SHT_CUDA_INFO"
	.sectionflags	@""
	.align	4


	//----- nvinfo : EIATTR_CUDA_API_VERSION
	.align		4
        /*0000*/ 	.byte	0x04, 0x37
        /*0002*/ 	.short	(.L_8 - .L_7)
.L_7:
        /*0004*/ 	.word	0x00000082


	//----- nvinfo : EIATTR_SW2861232_WAR
	.align		4
.L_8:
        /*0008*/ 	.byte	0x01, 0x35
	.zero		2


	//----- nvinfo : EIATTR_PARAM_CBANK
	.align		4
        /*000c*/ 	.byte	0x04, 0x0a
        /*000e*/ 	.short	(.L_10 - .L_9)
	.align		4
.L_9:
        /*0010*/ 	.word	index@(.nv.constant0.attn_fwd)
        /*0014*/ 	.short	0x0160
        /*0016*/ 	.short	0x0088


	//----- nvinfo : EIATTR_CBANK_PARAM_SIZE
	.align		4
.L_10:
        /*0018*/ 	.byte	0x03, 0x19
        /*001a*/ 	.short	0x0088


	//----- nvinfo : EIATTR_KPARAM_INFO
	.align		4
        /*001c*/ 	.byte	0x04, 0x17
        /*001e*/ 	.short	(.L_12 - .L_11)
.L_11:
        /*0020*/ 	.word	0x00000000
        /*0024*/ 	.short	0x0019
        /*0026*/ 	.short	0x0080
        /*0028*/ 	.byte	0x00, 0xf4, 0x21, 0x00


	//----- nvinfo : EIATTR_KPARAM_INFO
	.align		4
.L_12:
        /*002c*/ 	.byte	0x04, 0x17
        /*002e*/ 	.short	(.L_14 - .L_13)
.L_13:
        /*0030*/ 	.word	0x00000000
        /*0034*/ 	.short	0x0018
        /*0036*/ 	.short	0x0078
        /*0038*/ 	.byte	0x00, 0xf4, 0x21, 0x00


	//----- nvinfo : EIATTR_KPARAM_INFO
	.align		4
.L_14:
        /*003c*/ 	.byte	0x04, 0x17
        /*003e*/ 	.short	(.L_16 - .L_15)
.L_15:
        /*0040*/ 	.word	0x00000000
        /*0044*/ 	.short	0x0017
        /*0046*/ 	.short	0x0070
        /*0048*/ 	.byte	0x00, 0xf0, 0x11, 0x00


	//----- nvinfo : EIATTR_KPARAM_INFO
	.align		4
.L_16:
        /*004c*/ 	.byte	0x04, 0x17
        /*004e*/ 	.short	(.L_18 - .L_17)
.L_17:
        /*0050*/ 	.word	0x00000000
        /*0054*/ 	.short	0x0016
        /*0056*/ 	.short	0x006c
        /*0058*/ 	.byte	0x00, 0xf0, 0x11, 0x00


	//----- nvinfo : EIATTR_KPARAM_INFO
	.align		4
.L_18:
        /*005c*/ 	.byte	0x04, 0x17
        /*005e*/ 	.short	(.L_20 - .L_19)
.L_19:
        /*0060*/ 	.word	0x00000000
        /*0064*/ 	.short	0x0015
        /*0066*/ 	.short	0x0068
        /*0068*/ 	.byte	0x00, 0xf0, 0x11, 0x00


	//----- nvinfo : EIATTR_KPARAM_INFO
	.align		4
.L_20:
        /*006c*/ 	.byte	0x04, 0x17
        /*006e*/ 	.short	(.L_22 - .L_21)
.L_21:
        /*0070*/ 	.word	0x00000000
        /*0074*/ 	.short	0x0014
        /*0076*/ 	.short	0x0064
        /*0078*/ 	.byte	0x00, 0xf0, 0x11, 0x00


	//----- nvinfo : EIATTR_KPARAM_INFO
	.align		4
.L_22:
        /*007c*/ 	.byte	0x04, 0x17
        /*007e*/ 	.short	(.L_24 - .L_23)
.L_23:
        /*0080*/ 	.word	0x00000000
        /*0084*/ 	.short	0x0013
        /*0086*/ 	.short	0x0060
        /*0088*/ 	.byte	0x00, 0xf0, 0x11, 0x00


	//----- nvinfo : EIATTR_KPARAM_INFO
	.align		4
.L_24:
        /*008c*/ 	.byte	0x04, 0x17
        /*008e*/ 	.short	(.L_26 - .L_25)
.L_25:
        /*0090*/ 	.word	0x00000000
        /*0094*/ 	.short	0x0012
        /*0096*/ 	.short	0x005c
        /*0098*/ 	.byte	0x00, 0xf0, 0x11, 0x00


	//----- nvinfo : EIATTR_KPARAM_INFO
	.align		4
.L_26:
        /*009c*/ 	.byte	0x04, 0x17
        /*009e*/ 	.short	(.L_28 - .L_27)
.L_27:
        /*00a0*/ 	.word	0x00000000
        /*00a4*/ 	.short	0x0011
        /*00a6*/ 	.short	0x0058
        /*00a8*/ 	.byte	0x00, 0xf0, 0x11, 0x00


	//----- nvinfo : EIATTR_KPARAM_INFO
	.align		4
.L_28:
        /*00ac*/ 	.byte	0x04, 0x17
        /*00ae*/ 	.short	(.L_30 - .L_29)
.L_29:
        /*00b0*/ 	.word	0x00000000
        /*00b4*/ 	.short	0x0010
        /*00b6*/ 	.short	0x0054
        /*00b8*/ 	.byte	0x00, 0xf0, 0x11, 0x00


	//----- nvinfo : EIATTR_KPARAM_INFO
	.align		4
.L_30:
        /*00bc*/ 	.byte	0x04, 0x17
        /*00be*/ 	.short	(.L_32 - .L_31)
.L_31:
        /*00c0*/ 	.word	0x00000000
        /*00c4*/ 	.short	0x000f
        /*00c6*/ 	.short	0x0050
        /*00c8*/ 	.byte	0x00, 0xf0, 0x11, 0x00


	//----- nvinfo : EIATTR_KPARAM_INFO
	.align		4
.L_32:
        /*00cc*/ 	.byte	0x04, 0x17
        /*00ce*/ 	.short	(.L_34 - .L_33)
.L_33:
        /*00d0*/ 	.word	0x00000000
        /*00d4*/ 	.short	0x000e
        /*00d6*/ 	.short	0x004c
        /*00d8*/ 	.byte	0x00, 0xf0, 0x11, 0x00


	//----- nvinfo : EIATTR_KPARAM_INFO
	.align		4
.L_34:
        /*00dc*/ 	.byte	0x04, 0x17
        /*00de*/ 	.short	(.L_36 - .L_35)
.L_35:
        /*00e0*/ 	.word	0x00000000
        /*00e4*/ 	.short	0x000d
        /*00e6*/ 	.short	0x0048
        /*00e8*/ 	.byte	0x00, 0xf0, 0x11, 0x00


	//----- nvinfo : EIATTR_KPARAM_INFO
	.align		4
.L_36:
        /*00ec*/ 	.byte	0x04, 0x17
        /*00ee*/ 	.short	(.L_38 - .L_37)
.L_37:
        /*00f0*/ 	.word	0x00000000
        /*00f4*/ 	.short	0x000c
        /*00f6*/ 	.short	0x0044
        /*00f8*/ 	.byte	0x00, 0xf0, 0x11, 0x00


	//----- nvinfo : EIATTR_KPARAM_INFO
	.align		4
.L_38:
        /*00fc*/ 	.byte	0x04, 0x17
        /*00fe*/ 	.short	(.L_40 - .L_39)
.L_39:
        /*0100*/ 	.word	0x00000000
        /*0104*/ 	.short	0x000b
        /*0106*/ 	.short	0x0040
        /*0108*/ 	.byte	0x00, 0xf0, 0x11, 0x00


	//----- nvinfo : EIATTR_KPARAM_INFO
	.align		4
.L_40:
        /*010c*/ 	.byte	0x04, 0x17
        /*010e*/ 	.short	(.L_42 - .L_41)
.L_41:
        /*0110*/ 	.word	0x00000000
        /*0114*/ 	.short	0x000a
        /*0116*/ 	.short	0x003c
        /*0118*/ 	.byte	0x00, 0xf0, 0x11, 0x00


	//----- nvinfo : EIATTR_KPARAM_INFO
	.align		4
.L_42:
        /*011c*/ 	.byte	0x04, 0x17
        /*011e*/ 	.short	(.L_44 - .L_43)
.L_43:
        /*0120*/ 	.word	0x00000000
        /*0124*/ 	.short	0x0009
        /*0126*/ 	.short	0x0038
        /*0128*/ 	.byte	0x00, 0xf0, 0x11, 0x00


	//----- nvinfo : EIATTR_KPARAM_INFO
	.align		4
.L_44:
        /*012c*/ 	.byte	0x04, 0x17
        /*012e*/ 	.short	(.L_46 - .L_45)
.L_45:
        /*0130*/ 	.word	0x00000000
        /*0134*/ 	.short	0x0008
        /*0136*/ 	.short	0x0034
        /*0138*/ 	.byte	0x00, 0xf0, 0x11, 0x00


	//----- nvinfo : EIATTR_KPARAM_INFO
	.align		4
.L_46:
        /*013c*/ 	.byte	0x04, 0x17
        /*013e*/ 	.short	(.L_48 - .L_47)
.L_47:
        /*0140*/ 	.word	0x00000000
        /*0144*/ 	.short	0x0007
        /*0146*/ 	.short	0x0030
        /*0148*/ 	.byte	0x00, 0xf0, 0x11, 0x00


	//----- nvinfo : EIATTR_KPARAM_INFO
	.align		4
.L_48:
        /*014c*/ 	.byte	0x04, 0x17
        /*014e*/ 	.short	(.L_50 - .L_49)
.L_49:
        /*0150*/ 	.word	0x00000000
        /*0154*/ 	.short	0x0006
        /*0156*/ 	.short	0x002c
        /*0158*/ 	.byte	0x00, 0xf0, 0x11, 0x00


	//----- nvinfo : EIATTR_KPARAM_INFO
	.align		4
.L_50:
        /*015c*/ 	.byte	0x04, 0x17
        /*015e*/ 	.short	(.L_52 - .L_51)
.L_51:
        /*0160*/ 	.word	0x00000000
        /*0164*/ 	.short	0x0005
        /*0166*/ 	.short	0x0028
        /*0168*/ 	.byte	0x00, 0xf0, 0x11, 0x00


	//----- nvinfo : EIATTR_KPARAM_INFO
	.align		4
.L_52:
        /*016c*/ 	.byte	0x04, 0x17
        /*016e*/ 	.short	(.L_54 - .L_53)
.L_53:
        /*0170*/ 	.word	0x00000000
        /*0174*/ 	.short	0x0004
        /*0176*/ 	.short	0x0020
        /*0178*/ 	.byte	0x00, 0xf4, 0x21, 0x00


	//----- nvinfo : EIATTR_KPARAM_INFO
	.align		4
.L_54:
        /*017c*/ 	.byte	0x04, 0x17
        /*017e*/ 	.short	(.L_56 - .L_55)
.L_55:
        /*0180*/ 	.word	0x00000000
        /*0184*/ 	.short	0x0003
        /*0186*/ 	.short	0x0018
        /*0188*/ 	.byte	0x00, 0xf4, 0x21, 0x00


	//----- nvinfo : EIATTR_KPARAM_INFO
	.align		4
.L_56:
        /*018c*/ 	.byte	0x04, 0x17
        /*018e*/ 	.short	(.L_58 - .L_57)
.L_57:
        /*0190*/ 	.word	0x00000000
        /*0194*/ 	.short	0x0002
        /*0196*/ 	.short	0x0010
        /*0198*/ 	.byte	0x00, 0xf4, 0x21, 0x00


	//----- nvinfo : EIATTR_KPARAM_INFO
	.align		4
.L_58:
        /*019c*/ 	.byte	0x04, 0x17
        /*019e*/ 	.short	(.L_60 - .L_59)
.L_59:
        /*01a0*/ 	.word	0x00000000
        /*01a4*/ 	.short	0x0001
        /*01a6*/ 	.short	0x0008
        /*01a8*/ 	.byte	0x00, 0xf4, 0x21, 0x00


	//----- nvinfo : EIATTR_KPARAM_INFO
	.align		4
.L_60:
        /*01ac*/ 	.byte	0x04, 0x17
        /*01ae*/ 	.short	(.L_62 - .L_61)
.L_61:
        /*01b0*/ 	.word	0x00000000
        /*01b4*/ 	.short	0x0000
        /*01b6*/ 	.short	0x0000
        /*01b8*/ 	.byte	0x00, 0xf4, 0x21, 0x00


	//----- nvinfo : EIATTR_MAXREG_COUNT
	.align		4
.L_62:
        /*01bc*/ 	.byte	0x03, 0x1b
        /*01be*/ 	.short	0x00ff


	//----- nvinfo : EIATTR_NUM_BARRIERS
	.align		4
        /*01c0*/ 	.byte	0x02, 0x4c
        /*01c2*/ 	.byte	0x01
	.zero		1


	//----- nvinfo : EIATTR_MERCURY_ISA_VERSION
	.align		4
        /*01c4*/ 	.byte	0x03, 0x5f
        /*01c6*/ 	.short	0x0000


	//----- nvinfo : EIATTR_COOP_GROUP_MASK_REGIDS
	.align		4
        /*01c8*/ 	.byte	0x04, 0x29
        /*01ca*/ 	.short	(.L_64 - .L_63)


	//   ....[0]....
.L_63:
        /*01cc*/ 	.word	0xffffffff


	//   ....[1]....
        /*01d0*/ 	.word	0xffffffff


	//   ....[2]....
        /*01d4*/ 	.word	0xffffffff


	//   ....[3]....
        /*01d8*/ 	.word	0xffffffff


	//   ....[4]....
        /*01dc*/ 	.word	0xffffffff


	//   ....[5]....
        /*01e0*/ 	.word	0xffffffff


	//   ....[6]....
        /*01e4*/ 	.word	0xffffffff


	//   ....[7]....
        /*01e8*/ 	.word	0xffffffff


	//----- nvinfo : EIATTR_COOP_GROUP_INSTR_OFFSETS
	.align		4
.L_64:
        /*01ec*/ 	.byte	0x04, 0x28
        /*01ee*/ 	.short	(.L_66 - .L_65)


	//   ....[0]....
.L_65:
        /*01f0*/ 	.word	0x00000d80


	//   ....[1]....
        /*01f4*/ 	.word	0x00000da0


	//   ....[2]....
        /*01f8*/ 	.word	0x00000ff0


	//   ....[3]....
        /*01fc*/ 	.word	0x00001040


	//   ....[4]....
        /*0200*/ 	.word	0x00001140


	//   ....[5]....
        /*0204*/ 	.word	0x00001160


	//   ....[6]....
        /*0208*/ 	.word	0x00001410


	//   ....[7]....
        /*020c*/ 	.word	0x000014f0


	//----- nvinfo : EIATTR_EXIT_INSTR_OFFSETS
	.align		4
.L_66:
        /*0210*/ 	.byte	0x04, 0x1c
        /*0212*/ 	.short	(.L_68 - .L_67)


	//   ....[0]....
.L_67:
        /*0214*/ 	.word	0x00001f70


	//   ....[1]....
        /*0218*/ 	.word	0x00002010


	//----- nvinfo : EIATTR_REQNTID
	.align		4
.L_68:
        /*021c*/ 	.byte	0x04, 0x10
        /*021e*/ 	.short	(.L_70 - .L_69)
.L_69:
        /*0220*/ 	.word	0x00000100
        /*0224*/ 	.word	0x00000001
        /*0228*/ 	.word	0x00000001
.L_70:


//--------------------- .nv.callgraph             --------------------------
	.section	.nv.callgraph,"",@"SHT_CUDA_CALLGRAPH"
	.align	4
	.sectionentsize	8
	.align		4
        /*0000*/ 	.word	0x00000000
	.align		4
        /*0004*/ 	.word	0xffffffff
	.align		4
        /*0008*/ 	.word	0x00000000
	.align		4
        /*000c*/ 	.word	0xfffffffe
	.align		4
        /*0010*/ 	.word	0x00000000
	.align		4
        /*0014*/ 	.word	0xfffffffd
	.align		4
        /*0018*/ 	.word	0x00000000
	.align		4
        /*001c*/ 	.word	0xfffffffc


//--------------------- .nv.rel.action            --------------------------
	.section	.nv.rel.action,"",@"SHT_CUDA_RELOCINFO"
	.align	8
	.sectionentsize	8
        /*0000*/ 	.byte	0x73, 0x00, 0x00, 0x00, 0x00, 0x00, 0x00, 0x00, 0x00, 0x00, 0x00, 0x11, 0x25, 0x00, 0x05, 0x36


//--------------------- .nv.constant4             --------------------------
	.section	.nv.constant4,"a",@progbits
	.align	8
	.align		8
.nv.constant4:
        /*0000*/ 	.dword	_$_str


//--------------------- .nv.constant0.attn_fwd    --------------------------
	.section	.nv.constant0.attn_fwd,"a",@progbits
	.sectionflags	@""
	.align	4
.nv.constant0.attn_fwd:
	.zero		488


//--------------------- .text.attn_fwd            --------------------------
	.section	.text.attn_fwd,"ax",@progbits
	.sectioninfo	@"SHI_REGISTERS=64"
	.align	128
        .global         attn_fwd
        .type           attn_fwd,@function
        .size           attn_fwd,(.L_x_3 - attn_fwd)
        .other          attn_fwd,@"STO_CUDA_ENTRY STV_DEFAULT"
attn_fwd:
.text.attn_fwd:
[----:B------:R-:W-:Y:S02]  /*0000*/  IMAD.MOV.U32 R1, RZ, RZ, c[0x0][0x28] ;  /* 0x00000a00ff017624 */ /* 0x000fe400078e00ff */
[----:B------:R-:W0:Y:S01]  /*0010*/  S2R R2, SR_CTAID.X ;  /* 0x0000000000027919 */ /* 0x000e220000002500 */
[----:B------:R-:W-:Y:S01]  /*0020*/  MOV R8, c[0x0][0x198] ;  /* 0x0000660000087a02 */ /* 0x000fe20000000f00 */
[----:B------:R-:W-:Y:S02]  /*0030*/  ULDC.64 UR6, c[0x0][0x118] ;  /* 0x0000460000067ab9 */ /* 0x000fe40000000a00 */
[----:B------:R-:W1:Y:S04]  /*0040*/  S2R R55, SR_TID.X ;  /* 0x0000000000377919 */ /* 0x000e680000002100 */
[----:B------:R-:W2:Y:S01]  /*0050*/  S2R R10, SR_CTAID.Y ;  /* 0x00000000000a7919 */ /* 0x000ea20000002600 */
[----:B0-----:R-:W-:Y:S01]  /*0060*/  IMAD.SHL.U32 R2, R2, 0x20, RZ ;  /* 0x0000002002027824 */ /* 0x001fe200078e00ff */
[----:B-1----:R-:W-:-:S04]  /*0070*/  SHF.R.U32.HI R56, RZ, 0x5, R55 ;  /* 0x00000005ff387819 */ /* 0x002fc80000011637 */
[----:B------:R-:W-:Y:S01]  /*0080*/  LOP3.LUT R53, R2, 0x1f, R55, 0xf8, !PT ;  /* 0x0000001f02357812 */ /* 0x000fe200078ef837 */
[----:B--2---:R-:W-:Y:S01]  /*0090*/  IMAD R0, R10, c[0x0][0x190], RZ ;  /* 0x000064000a007a24 */ /* 0x004fe200078e02ff */
[----:B------:R-:W-:-:S03]  /*00a0*/  SGXT.U32 R56, R56, 0x3 ;  /* 0x000000033838781a */ /* 0x000fc60000000000 */
[----:B------:R-:W-:Y:S02]  /*00b0*/  IMAD R4, R53, c[0x0][0x194], RZ ;  /* 0x0000650035047a24 */ /* 0x000fe400078e02ff */
[----:B------:R-:W-:Y:S02]  /*00c0*/  IMAD.SHL.U32 R3, R0, 0x2, RZ ;  /* 0x0000000200037824 */ /* 0x000fe400078e00ff */
[----:B------:R-:W-:Y:S02]  /*00d0*/  IMAD.SHL.U32 R6, R4, 0x2, RZ ;  /* 0x0000000204067824 */ /* 0x000fe400078e00ff */
[----:B------:R-:W-:Y:S02]  /*00e0*/  IMAD R7, R56, c[0x0][0x198], RZ ;  /* 0x0000660038077a24 */ /* 0x000fe400078e02ff */
[----:B------:R-:W-:Y:S01]  /*00f0*/  IMAD.HI R0, R0, 0x2, RZ ;  /* 0x0000000200007827 */ /* 0x000fe200078e02ff */
[----:B------:R-:W-:Y:S02]  /*0100*/  IADD3 R6, P0, P1, R6, c[0x0][0x160], R3 ;  /* 0x0000580006067a10 */ /* 0x000fe4000791e003 */
[----:B------:R-:W-:Y:S01]  /*0110*/  LEA R3, R8, R7, 0x3 ;  /* 0x0000000708037211 */ /* 0x000fe200078e18ff */
[----:B------:R-:W-:-:S05]  /*0120*/  IMAD.HI R5, R4, 0x2, RZ ;  /* 0x0000000204057827 */ /* 0x000fca00078e02ff */
[----:B------:R-:W-:Y:S02]  /*0130*/  IADD3.X R0, R5, c[0x0][0x164], R0, P0, P1 ;  /* 0x0000590005007a10 */ /* 0x000fe400007e2400 */
[-C--:B------:R-:W-:Y:S02]  /*0140*/  LEA R4, P0, R7, R6.reuse, 0x1 ;  /* 0x0000000607047211 */ /* 0x080fe400078008ff */
[----:B------:R-:W-:Y:S02]  /*0150*/  LEA R6, P1, R3, R6, 0x1 ;  /* 0x0000000603067211 */ /* 0x000fe400078208ff */
[-C--:B------:R-:W-:Y:S02]  /*0160*/  LEA.HI.X.SX32 R5, R7, R0.reuse, 0x1, P0 ;  /* 0x0000000007057211 */ /* 0x080fe400000f0eff */
[----:B------:R-:W-:-:S04]  /*0170*/  LEA.HI.X.SX32 R7, R3, R0, 0x1, P1 ;  /* 0x0000000003077211 */ /* 0x000fc800008f0eff */
[----:B------:R-:W2:Y:S04]  /*0180*/  LDG.E.U16 R5, [R4.64] ;  /* 0x0000000604057981 */ /* 0x000ea8000c1e1500 */
[----:B------:R0:W3:Y:S01]  /*0190*/  LDG.E.U16 R7, [R6.64] ;  /* 0x0000000606077981 */ /* 0x0000e2000c1e1500 */
[C---:B------:R-:W-:Y:S01]  /*01a0*/  LOP3.LUT R9, R55.reuse, 0xc0, RZ, 0xc0, !PT ;  /* 0x000000c037097812 */ /* 0x040fe200078ec0ff */
[----:B------:R-:W-:Y:S01]  /*01b0*/  IMAD.SHL.U32 R59, R55, 0x2, RZ ;  /* 0x00000002373b7824 */ /* 0x000fe200078e00ff */
[----:B------:R-:W-:Y:S01]  /*01c0*/  IADD3 R57, R2, 0x20, RZ ;  /* 0x0000002002397810 */ /* 0x000fe20007ffe0ff */
[----:B------:R-:W-:Y:S01]  /*01d0*/  IMAD.MOV.U32 R28, RZ, RZ, -0x800000 ;  /* 0xff800000ff1c7424 */ /* 0x000fe200078e00ff */
[----:B------:R-:W-:Y:S01]  /*01e0*/  SHF.R.U32.HI R0, RZ, 0x2, R9 ;  /* 0x00000002ff007819 */ /* 0x000fe20000011609 */
[----:B------:R-:W-:Y:S01]  /*01f0*/  IMAD.MOV.U32 R3, RZ, RZ, 0x3f800000 ;  /* 0x3f800000ff037424 */ /* 0x000fe200078e00ff */
[----:B------:R-:W-:Y:S01]  /*0200*/  ISETP.GE.AND P0, PT, R57, 0x1, PT ;  /* 0x000000013900780c */ /* 0x000fe20003f06270 */
[----:B------:R-:W-:Y:S01]  /*0210*/  IMAD.MOV.U32 R30, RZ, RZ, -0x800000 ;  /* 0xff800000ff1e7424 */ /* 0x000fe200078e00ff */
[----:B------:R-:W-:Y:S01]  /*0220*/  LOP3.LUT R0, R0, 0x1fe, R59, 0x78, !PT ;  /* 0x000001fe00007812 */ /* 0x000fe200078e783b */
[----:B------:R-:W-:Y:S01]  /*0230*/  CS2R R12, SRZ ;  /* 0x00000000000c7805 */ /* 0x000fe2000001ff00 */
[C---:B------:R-:W-:Y:S01]  /*0240*/  LOP3.LUT R58, R55.reuse, 0x3, RZ, 0xc0, !PT ;  /* 0x00000003373a7812 */ /* 0x040fe200078ec0ff */
[----:B------:R-:W-:Y:S01]  /*0250*/  CS2R R14, SRZ ;  /* 0x00000000000e7805 */ /* 0x000fe2000001ff00 */
[----:B------:R-:W-:Y:S01]  /*0260*/  MOV R36, 0x3f800000 ;  /* 0x3f80000000247802 */ /* 0x000fe20000000f00 */
[----:B------:R-:W-:Y:S01]  /*0270*/  CS2R R16, SRZ ;  /* 0x0000000000107805 */ /* 0x000fe2000001ff00 */
[----:B------:R-:W-:Y:S01]  /*0280*/  CS2R R18, SRZ ;  /* 0x0000000000127805 */ /* 0x000fe2000001ff00 */
[C---:B0-----:R-:W-:Y:S01]  /*0290*/  LOP3.LUT R6, R55.reuse, 0x20, RZ, 0xc0, !PT ;  /* 0x0000002037067812 */ /* 0x041fe200078ec0ff */
[----:B------:R-:W-:Y:S01]  /*02a0*/  IMAD.SHL.U32 R60, R58, 0x20, RZ ;  /* 0x000000203a3c7824 */ /* 0x000fe200078e00ff */
[----:B------:R-:W-:Y:S01]  /*02b0*/  SHF.L.U32 R61, R55, 0x3, RZ ;  /* 0x00000003373d7819 */ /* 0x000fe200000006ff */
[----:B--2---:R0:W-:Y:S04]  /*02c0*/  STS.U16 [R0], R5 ;  /* 0x0000000500007388 */ /* 0x0041e80000000400 */
[----:B---3--:R0:W-:Y:S01]  /*02d0*/  STS.U16 [R0+0x200], R7 ;  /* 0x0002000700007388 */ /* 0x0081e20000000400 */
[----:B------:R-:W-:Y:S05]  /*02e0*/  @!P0 BRA `(.L_x_0) ;  /* 0x0000131000008947 */ /* 0x000fea0003800000 */
[C---:B0-----:R-:W-:Y:S01]  /*02f0*/  LOP3.LUT R7, R55.reuse, 0xf, RZ, 0xc0, !PT ;  /* 0x0000000f37077812 */ /* 0x041fe200078ec0ff */
[C---:B------:R-:W-:Y:S01]  /*0300*/  IMAD R5, R10.reuse, c[0x0][0x1a0], RZ ;  /* 0x000068000a057a24 */ /* 0x040fe200078e02ff */
[C---:B------:R-:W-:Y:S01]  /*0310*/  LOP3.LUT R3, R55.reuse, 0x1f, RZ, 0xc0, !PT ;  /* 0x0000001f37037812 */ /* 0x040fe200078ec0ff */
[----:B------:R-:W-:Y:S01]  /*0320*/  IMAD.MOV.U32 R36, RZ, RZ, 0x3f800000 ;  /* 0x3f800000ff247424 */ /* 0x000fe200078e00ff */
[----:B------:R-:W-:Y:S01]  /*0330*/  LOP3.LUT R4, R55, 0x1c, RZ, 0xc0, !PT ;  /* 0x0000001c37047812 */ /* 0x000fe200078ec0ff */
[----:B------:R-:W-:Y:S01]  /*0340*/  IMAD R7, R7, c[0x0][0x1a8], RZ ;  /* 0x00006a0007077a24 */ /* 0x000fe200078e02ff */
[----:B------:R-:W-:Y:S01]  /*0350*/  SHF.R.U32.HI R9, RZ, 0x1, R6 ;  /* 0x00000001ff097819 */ /* 0x000fe20000011606 */
[----:B------:R-:W-:Y:S01]  /*0360*/  IMAD R6, R10, c[0x0][0x1b0], RZ ;  /* 0x00006c000a067a24 */ /* 0x000fe200078e02ff */
[----:B------:R-:W-:Y:S01]  /*0370*/  SHF.R.S32.HI R13, RZ, 0x2, R55 ;  /* 0x00000002ff0d7819 */ /* 0x000fe20000011437 */
[----:B------:R-:W-:Y:S01]  /*0380*/  IMAD R10, R3, c[0x0][0x1b4], RZ ;  /* 0x00006d00030a7a24 */ /* 0x000fe200078e02ff */
[----:B------:R-:W-:Y:S01]  /*0390*/  LEA.HI R11, R4, R9, RZ, 0x1e ;  /* 0x00000009040b7211 */ /* 0x000fe200078ff0ff */
[----:B------:R-:W-:Y:S01]  /*03a0*/  IMAD.SHL.U32 R3, R5, 0x2, RZ ;  /* 0x0000000205037824 */ /* 0x000fe200078e00ff */
[----:B------:R-:W-:Y:S01]  /*03b0*/  SHF.L.U32 R9, R6, 0x1, RZ ;  /* 0x0000000106097819 */ /* 0x000fe200000006ff */
[----:B------:R-:W-:Y:S01]  /*03c0*/  IMAD.SHL.U32 R8, R7, 0x2, RZ ;  /* 0x0000000207087824 */ /* 0x000fe200078e00ff */
[----:B------:R-:W-:Y:S01]  /*03d0*/  IADD3 R4, R2, R11, RZ ;  /* 0x0000000b02047210 */ /* 0x000fe20007ffe0ff */
[----:B------:R-:W-:Y:S01]  /*03e0*/  IMAD.SHL.U32 R12, R10, 0x2, RZ ;  /* 0x000000020a0c7824 */ /* 0x000fe200078e00ff */
[----:B------:R-:W-:Y:S01]  /*03f0*/  LOP3.LUT R2, R59, 0x10, RZ, 0xc0, !PT ;  /* 0x000000103b027812 */ /* 0x000fe200078ec0ff */
[----:B------:R-:W-:Y:S01]  /*0400*/  IMAD.HI R5, R5, 0x2, RZ ;  /* 0x0000000205057827 */ /* 0x000fe200078e02ff */
[----:B------:R-:W-:Y:S01]  /*0410*/  IADD3 R48, P0, P1, R8, c[0x0][0x168], R3 ;  /* 0x00005a0008307a10 */ /* 0x000fe2000791e003 */
[----:B------:R-:W-:Y:S01]  /*0420*/  CS2R R16, SRZ ;  /* 0x0000000000107805 */ /* 0x000fe2000001ff00 */
[C---:B------:R-:W-:Y:S01]  /*0430*/  LOP3.LUT R3, R55.reuse, 0x10, RZ, 0xc0, !PT ;  /* 0x0000001037037812 */ /* 0x040fe200078ec0ff */
[----:B------:R-:W-:Y:S01]  /*0440*/  IMAD.SHL.U32 R8, R55, 0x40, RZ ;  /* 0x0000004037087824 */ /* 0x000fe200078e00ff */
[----:B------:R-:W-:Y:S01]  /*0450*/  IADD3 R9, P2, P3, R12, c[0x0][0x170], R9 ;  /* 0x00005c000c097a10 */ /* 0x000fe20007b5e009 */
[----:B------:R-:W-:Y:S01]  /*0460*/  IMAD.HI R6, R6, 0x2, RZ ;  /* 0x0000000206067827 */ /* 0x000fe200078e02ff */
[----:B------:R-:W-:Y:S01]  /*0470*/  LOP3.LUT R12, R2, 0x20, R55, 0xf8, !PT ;  /* 0x00000020020c7812 */ /* 0x000fe200078ef837 */
[----:B------:R-:W-:Y:S01]  /*0480*/  CS2R R18, SRZ ;  /* 0x0000000000127805 */ /* 0x000fe2000001ff00 */
[----:B------:R-:W-:Y:S01]  /*0490*/  LOP3.LUT R8, R8, 0x1c0, RZ, 0xc0, !PT ;  /* 0x000001c008087812 */ /* 0x000fe200078ec0ff */
[----:B------:R-:W-:Y:S01]  /*04a0*/  IMAD.SHL.U32 R52, R3, 0x20, RZ ;  /* 0x0000002003347824 */ /* 0x000fe200078e00ff */
[----:B------:R-:W-:Y:S01]  /*04b0*/  MOV R38, 0xff800000 ;  /* 0xff80000000267802 */ /* 0x000fe20000000f00 */
[----:B------:R-:W-:Y:S01]  /*04c0*/  IMAD.HI R2, R7, 0x2, RZ ;  /* 0x0000000207027827 */ /* 0x000fe200078e02ff */
[----:B------:R-:W-:Y:S01]  /*04d0*/  LOP3.LUT R7, R12, 0x30, R61, 0x78, !PT ;  /* 0x000000300c077812 */ /* 0x000fe200078e783d */
[----:B------:R-:W-:Y:S01]  /*04e0*/  UMOV UR4, URZ ;  /* 0x0000003f00047c82 */ /* 0x000fe20008000000 */
[----:B------:R-:W-:Y:S01]  /*04f0*/  SHF.R.U32.HI R12, RZ, 0x4, R55 ;  /* 0x00000004ff0c7819 */ /* 0x000fe20000011637 */
[----:B------:R-:W-:Y:S01]  /*0500*/  IMAD R14, R3, -0x10, R52 ;  /* 0xfffffff0030e7824 */ /* 0x000fe200078e0234 */
[----:B------:R-:W-:Y:S01]  /*0510*/  SGXT R3, R13, 0x1 ;  /* 0x000000010d03781a */ /* 0x000fe20000000200 */
[----:B------:R-:W-:Y:S01]  /*0520*/  UMOV UR5, URZ ;  /* 0x0000003f00057c82 */ /* 0x000fe20008000000 */
[----:B------:R-:W-:-:S02]  /*0530*/  IADD3.X R11, R2, c[0x0][0x16c], R5, P0, P1 ;  /* 0x00005b00020b7a10 */ /* 0x000fc400007e2405 */
[----:B------:R-:W-:Y:S02]  /*0540*/  SGXT.U32 R2, R12, 0x4 ;  /* 0x000000040c02781a */ /* 0x000fe40000000000 */
[----:B------:R-:W-:Y:S01]  /*0550*/  LOP3.LUT R12, R60, 0x90, R3, 0xf8, !PT ;  /* 0x000000903c0c7812 */ /* 0x000fe200078ef803 */
[----:B------:R-:W-:Y:S01]  /*0560*/  IMAD.HI R3, R10, 0x2, RZ ;  /* 0x000000020a037827 */ /* 0x000fe200078e02ff */
[----:B------:R-:W-:Y:S02]  /*0570*/  IADD3 R52, R8, R52, R7 ;  /* 0x0000003408347210 */ /* 0x000fe40007ffe007 */
[----:B------:R-:W-:Y:S01]  /*0580*/  LOP3.LUT R5, R12, 0x10, R59, 0x78, !PT ;  /* 0x000000100c057812 */ /* 0x000fe200078e783b */
[----:B------:R-:W-:Y:S01]  /*0590*/  IMAD R7, R56, c[0x0][0x1b8], RZ ;  /* 0x00006e0038077a24 */ /* 0x000fe200078e02ff */
[----:B------:R-:W-:Y:S01]  /*05a0*/  IADD3.X R10, R3, c[0x0][0x174], R6, P2, P3 ;  /* 0x00005d00030a7a10 */ /* 0x000fe200017e6406 */
[----:B------:R-:W-:Y:S01]  /*05b0*/  IMAD.MOV.U32 R12, RZ, RZ, c[0x0][0x1b8] ;  /* 0x00006e00ff0c7624 */ /* 0x000fe200078e00ff */
[----:B------:R-:W-:Y:S01]  /*05c0*/  MOV R13, c[0x0][0x1a4] ;  /* 0x00006900000d7a02 */ /* 0x000fe20000000f00 */
[----:B------:R-:W-:Y:S01]  /*05d0*/  IMAD R2, R2, c[0x0][0x1a4], RZ ;  /* 0x0000690002027a24 */ /* 0x000fe200078e02ff */
[-C--:B------:R-:W-:Y:S01]  /*05e0*/  LEA R46, P2, R7, R9.reuse, 0x1 ;  /* 0x00000009072e7211 */ /* 0x080fe200078408ff */
[----:B------:R-:W-:Y:S01]  /*05f0*/  IMAD R6, R12, 0x8, R7 ;  /* 0x000000080c067824 */ /* 0x000fe200078e0207 */
[----:B------:R-:W-:Y:S01]  /*0600*/  IADD3 R5, R5, R14, RZ ;  /* 0x0000000e05057210 */ /* 0x000fe20007ffe0ff */
[----:B------:R-:W-:Y:S01]  /*0610*/  IMAD R3, R13, 0x10, R2 ;  /* 0x000000100d037824 */ /* 0x000fe200078e0202 */
[----:B------:R-:W-:Y:S01]  /*0620*/  LEA.HI.X.SX32 R47, R7, R10, 0x1, P2 ;  /* 0x0000000a072f7211 */ /* 0x000fe200010f0eff */
[----:B------:R-:W-:Y:S01]  /*0630*/  CS2R R12, SRZ ;  /* 0x00000000000c7805 */ /* 0x000fe2000001ff00 */
[----:B------:R-:W-:Y:S01]  /*0640*/  SHF.R.S32.HI R7, RZ, 0x6, R55 ;  /* 0x00000006ff077819 */ /* 0x000fe20000011437 */
[----:B------:R-:W-:Y:S01]  /*0650*/  CS2R R14, SRZ ;  /* 0x00000000000e7805 */ /* 0x000fe2000001ff00 */
[----:B------:R-:W-:-:S02]  /*0660*/  LEA R44, P3, R6, R9, 0x1 ;  /* 0x00000009062c7211 */ /* 0x000fc400078608ff */
[----:B------:R-:W-:Y:S02]  /*0670*/  SGXT R7, R7, 0x1 ;  /* 0x000000010707781a */ /* 0x000fe40000000200 */
[----:B------:R-:W-:Y:S02]  /*0680*/  LEA R50, P0, R2, R48, 0x1 ;  /* 0x0000003002327211 */ /* 0x000fe400078008ff */
[----:B------:R-:W-:Y:S01]  /*0690*/  LEA.HI.X.SX32 R45, R6, R10, 0x1, P3 ;  /* 0x0000000a062d7211 */ /* 0x000fe200018f0eff */
[----:B------:R-:W-:Y:S01]  /*06a0*/  IMAD.MOV.U32 R6, RZ, RZ, RZ ;  /* 0x000000ffff067224 */ /* 0x000fe200078e00ff */
[----:B------:R-:W-:Y:S02]  /*06b0*/  LEA R48, P1, R3, R48, 0x1 ;  /* 0x0000003003307211 */ /* 0x000fe400078208ff */
[----:B------:R-:W-:Y:S02]  /*06c0*/  LOP3.LUT R10, R8, 0x30, R61, 0xf8, !PT ;  /* 0x00000030080a7812 */ /* 0x000fe400078ef83d */
[----:B------:R-:W-:-:S02]  /*06d0*/  LOP3.LUT R8, R7, 0x90, RZ, 0xc0, !PT ;  /* 0x0000009007087812 */ /* 0x000fc400078ec0ff */
[-C--:B------:R-:W-:Y:S01]  /*06e0*/  LEA.HI.X.SX32 R51, R2, R11.reuse, 0x1, P0 ;  /* 0x0000000b02337211 */ /* 0x080fe200000f0eff */
[----:B------:R-:W-:Y:S01]  /*06f0*/  IMAD.MOV.U32 R2, RZ, RZ, RZ ;  /* 0x000000ffff027224 */ /* 0x000fe200078e00ff */
[----:B------:R-:W-:Y:S01]  /*0700*/  LEA.HI.X.SX32 R49, R3, R11, 0x1, P1 ;  /* 0x0000000b03317211 */ /* 0x000fe200008f0eff */
[----:B------:R-:W-:Y:S01]  /*0710*/  IMAD.MOV.U32 R3, RZ, RZ, 0x3f800000 ;  /* 0x3f800000ff037424 */ /* 0x000fe200078e00ff */
[----:B------:R-:W-:Y:S02]  /*0720*/  MOV R39, 0xff800000 ;  /* 0xff80000000277802 */ /* 0x000fe40000000f00 */
[--C-:B------:R-:W-:Y:S02]  /*0730*/  LOP3.LUT R7, R10, 0x30, R59.reuse, 0x78, !PT ;  /* 0x000000300a077812 */ /* 0x100fe400078e783b */
[----:B------:R-:W-:Y:S02]  /*0740*/  LOP3.LUT R37, R8, 0x17e, R59, 0x78, !PT ;  /* 0x0000017e08257812 */ /* 0x000fe400078e783b */
[----:B------:R-:W-:-:S02]  /*0750*/  IADD3 R54, R4, 0x8, RZ ;  /* 0x0000000804367810 */ /* 0x000fc40007ffe0ff */
.L_x_1:
[----:B------:R-:W-:-:S04]  /*0760*/  IMAD.WIDE R8, R6, 0x2, R50 ;  /* 0x0000000206087825 */ /* 0x000fc800078e0232 */
[----:B------:R-:W-:Y:S01]  /*0770*/  IMAD.WIDE R10, R6, 0x2, R48 ;  /* 0x00000002060a7825 */ /* 0x000fe200078e0230 */
[----:B------:R0:W2:Y:S04]  /*0780*/  LDG.E.U16 R24, [R8.64] ;  /* 0x0000000608187981 */ /* 0x0000a8000c1e1500 */
[----:B------:R-:W3:Y:S04]  /*0790*/  LDG.E.U16 R26, [R10.64] ;  /* 0x000000060a1a7981 */ /* 0x000ee8000c1e1500 */
[----:B------:R-:W-:Y:S01]  /*07a0*/  BAR.SYNC.DEFER_BLOCKING 0x0 ;  /* 0x0000000000007b1d */ /* 0x000fe20000010000 */
[----:B0-----:R-:W-:Y:S01]  /*07b0*/  IMAD.WIDE R8, R2, 0x2, R46 ;  /* 0x0000000202087825 */ /* 0x001fe200078e022e */
[----:B------:R-:W-:-:S04]  /*07c0*/  LEA R40, P5, R58, UR4, 0x1 ;  /* 0x000000043a287c11 */ /* 0x000fc8000f8a08ff */
[C---:B------:R-:W-:Y:S02]  /*07d0*/  IADD3 R27, P6, R40.reuse, 0x10, RZ ;  /* 0x00000010281b7810 */ /* 0x040fe40007fde0ff */
[----:B------:R-:W-:Y:S02]  /*07e0*/  IADD3.X R41, RZ, UR5, RZ, P5, !PT ;  /* 0x00000005ff297c10 */ /* 0x000fe4000affe4ff */
[C---:B------:R-:W-:Y:S02]  /*07f0*/  ISETP.GT.U32.AND P2, PT, R27.reuse, R4, PT ;  /* 0x000000041b00720c */ /* 0x040fe40003f44070 */
[----:B------:R-:W-:Y:S02]  /*0800*/  ISETP.GT.U32.AND P0, PT, R27, R54, PT ;  /* 0x000000361b00720c */ /* 0x000fe40003f04070 */
[----:B------:R-:W-:-:S04]  /*0810*/  IADD3 R25, P3, R40, 0x11, RZ ;  /* 0x0000001128197810 */ /* 0x000fc80007f7e0ff */
[C---:B------:R-:W-:Y:S02]  /*0820*/  ISETP.GT.U32.AND P1, PT, R25.reuse, R4, PT ;  /* 0x000000041900720c */ /* 0x040fe40003f24070 */
[----:B------:R-:W-:Y:S01]  /*0830*/  ISETP.GT.U32.AND P4, PT, R25, R54, PT ;  /* 0x000000361900720c */ /* 0x000fe20003f84070 */
[----:B--2---:R0:W-:Y:S04]  /*0840*/  STS.U16 [R37+0x400], R24 ;  /* 0x0004001825007388 */ /* 0x0041e80000000400 */
[----:B---3--:R-:W-:Y:S04]  /*0850*/  STS.U16 [R37+0x600], R26 ;  /* 0x0006001a25007388 */ /* 0x008fe80000000400 */
[----:B------:R-:W-:Y:S06]  /*0860*/  BAR.SYNC.DEFER_BLOCKING 0x0 ;  /* 0x0000000000007b1d */ /* 0x000fec0000010000 */
[----:B------:R1:W2:Y:S04]  /*0870*/  LDG.E.U16 R43, [R8.64] ;  /* 0x00000006082b7981 */ /* 0x0002a8000c1e1500 */
[----:B------:R-:W-:Y:S04]  /*0880*/  LDSM.16.M88.4 R20, [R5+0x600] ;  /* 0x000600000514783b */ /* 0x000fe80000000200 */
[----:B------:R-:W-:Y:S01]  /*0890*/  LDSM.16.M88.4 R32, [R5+0x400] ;  /* 0x000400000520783b */ /* 0x000fe20000000200 */
[----:B-1----:R-:W-:-:S05]  /*08a0*/  IMAD.WIDE R8, R2, 0x2, R44 ;  /* 0x0000000202087825 */ /* 0x002fca00078e022c */
[----:B------:R1:W3:Y:S01]  /*08b0*/  LDG.E.U16 R42, [R8.64] ;  /* 0x00000006082a7981 */ /* 0x0002e2000c1e1500 */
[----:B0-----:R-:W-:Y:S01]  /*08c0*/  IMAD.X R24, RZ, RZ, R41, P6 ;  /* 0x000000ffff187224 */ /* 0x001fe200030e0629 */
[----:B------:R-:W-:-:S04]  /*08d0*/  UIADD3 UR4, UP0, UR4, 0x20, URZ ;  /* 0x0000002004047890 */ /* 0x000fc8000ff1e03f */
[C---:B------:R-:W-:Y:S01]  /*08e0*/  ISETP.GT.U32.AND.EX P2, PT, R24.reuse, RZ, PT, P2 ;  /* 0x000000ff1800720c */ /* 0x040fe20003f44120 */
[----:B------:R-:W-:Y:S01]  /*08f0*/  UIADD3.X UR5, URZ, UR5, URZ, UP0, !UPT ;  /* 0x000000053f057290 */ /* 0x000fe200087fe43f */
[----:B------:R-:W-:Y:S01]  /*0900*/  ISETP.GT.U32.AND.EX P0, PT, R24, RZ, PT, P0 ;  /* 0x000000ff1800720c */ /* 0x000fe20003f04100 */
[----:B-1----:R-:W0:Y:S01]  /*0910*/  LDSM.16.MT88.4 R8, [R52] ;  /* 0x000000003408783b */ /* 0x002e220000004200 */
[----:B------:R-:W-:-:S03]  /*0920*/  IADD3.X R24, RZ, R41, RZ, P3, !PT ;  /* 0x00000029ff187210 */ /* 0x000fc60001ffe4ff */
[----:B------:R-:W-:Y:S01]  /*0930*/  BAR.SYNC.DEFER_BLOCKING 0x0 ;  /* 0x0000000000007b1d */ /* 0x000fe20000010000 */
[C---:B------:R-:W-:Y:S02]  /*0940*/  ISETP.GT.U32.AND.EX P1, PT, R24.reuse, RZ, PT, P1 ;  /* 0x000000ff1800720c */ /* 0x040fe40003f24110 */
[----:B------:R-:W-:Y:S02]  /*0950*/  ISETP.GT.U32.AND.EX P4, PT, R24, RZ, PT, P4 ;  /* 0x000000ff1800720c */ /* 0x000fe40003f84140 */
[C---:B0-----:R-:W-:Y:S07]  /*0960*/  HMMA.16816.F32 R24, R8.reuse, R20, RZ ;  /* 0x000000140818723c */ /* 0x041fee00000018ff */
[----:B------:R-:W-:Y:S01]  /*0970*/  IADD3 R21, P6, R40, 0x9, RZ ;  /* 0x0000000928157810 */ /* 0x000fe20007fde0ff */
[----:B------:R-:W-:Y:S03]  /*0980*/  HMMA.16816.F32 R28, R8, R34, RZ ;  /* 0x00000022081c723c */ /* 0x000fe600000018ff */
[C---:B------:R-:W-:Y:S01]  /*0990*/  ISETP.GT.U32.AND P3, PT, R21.reuse, R4, PT ;  /* 0x000000041500720c */ /* 0x040fe20003f64070 */
[----:B------:R-:W-:Y:S01]  /*09a0*/  IMAD.X R20, RZ, RZ, R41, P6 ;  /* 0x000000ffff147224 */ /* 0x000fe200030e0629 */
[----:B------:R-:W-:-:S03]  /*09b0*/  ISETP.GT.U32.AND P5, PT, R21, R54, PT ;  /* 0x000000361500720c */ /* 0x000fc60003fa4070 */
[----:B------:R-:W-:Y:S01]  /*09c0*/  HMMA.16816.F32 R32, R8, R32, RZ ;  /* 0x000000200820723c */ /* 0x000fe200000018ff */
[C---:B------:R-:W-:Y:S02]  /*09d0*/  ISETP.GT.U32.AND.EX P3, PT, R20.reuse, RZ, PT, P3 ;  /* 0x000000ff1400720c */ /* 0x040fe40003f64130 */
[----:B------:R-:W-:-:S05]  /*09e0*/  ISETP.GT.U32.AND.EX P5, PT, R20, RZ, PT, P5 ;  /* 0x000000ff1400720c */ /* 0x000fca0003fa4150 */
[----:B------:R-:W-:Y:S01]  /*09f0*/  HMMA.16816.F32 R8, R8, R22, RZ ;  /* 0x000000160808723c */ /* 0x000fe200000018ff */
[----:B------:R-:W-:Y:S02]  /*0a00*/  FMUL R21, R26, c[0x0][0x188] ;  /* 0x000062001a157a20 */ /* 0x000fe40000400000 */
[----:B------:R-:W-:-:S03]  /*0a10*/  FMUL R20, R27, c[0x0][0x188] ;  /* 0x000062001b147a20 */ /* 0x000fc60000400000 */
[----:B------:R-:W-:Y:S02]  /*0a20*/  FSEL R21, R21, -INF , !P0 ;  /* 0xff80000015157808 */ /* 0x000fe40004000000 */
[----:B------:R-:W-:Y:S01]  /*0a30*/  IADD3 R23, P6, R40, 0x18, RZ ;  /* 0x0000001828177810 */ /* 0x000fe20007fde0ff */
[----:B------:R-:W-:Y:S01]  /*0a40*/  FMUL R27, R30, c[0x0][0x188] ;  /* 0x000062001e1b7a20 */ /* 0x000fe20000400000 */
[----:B------:R-:W-:Y:S01]  /*0a50*/  FSEL R20, R20, -INF , !P4 ;  /* 0xff80000014147808 */ /* 0x000fe20006000000 */
[----:B------:R-:W-:Y:S01]  /*0a60*/  FMUL R29, R29, c[0x0][0x188] ;  /* 0x000062001d1d7a20 */ /* 0x000fe20000400000 */
[----:B------:R-:W-:Y:S02]  /*0a70*/  IADD3.X R22, RZ, R41, RZ, P6, !PT ;  /* 0x00000029ff167210 */ /* 0x000fe400037fe4ff */
[C---:B------:R-:W-:Y:S02]  /*0a80*/  ISETP.GT.U32.AND P0, PT, R23.reuse, R4, PT ;  /* 0x000000041700720c */ /* 0x040fe40003f04070 */
[----:B------:R-:W-:Y:S01]  /*0a90*/  ISETP.GT.U32.AND P6, PT, R23, R54, PT ;  /* 0x000000361700720c */ /* 0x000fe20003fc4070 */
[----:B------:R-:W-:Y:S01]  /*0aa0*/  FMUL R34, R34, c[0x0][0x188] ;  /* 0x0000620022227a20 */ /* 0x000fe20000400000 */
[----:B------:R-:W-:-:S02]  /*0ab0*/  IADD3 R23, P4, R40, 0x8, RZ ;  /* 0x0000000828177810 */ /* 0x000fc40007f9e0ff */
[C---:B------:R-:W-:Y:S02]  /*0ac0*/  ISETP.GT.U32.AND.EX P0, PT, R22.reuse, RZ, PT, P0 ;  /* 0x000000ff1600720c */ /* 0x040fe40003f04100 */
[----:B------:R-:W-:Y:S01]  /*0ad0*/  ISETP.GT.U32.AND.EX P6, PT, R22, RZ, PT, P6 ;  /* 0x000000ff1600720c */ /* 0x000fe20003fc4160 */
[----:B------:R-:W-:Y:S01]  /*0ae0*/  IMAD.X R22, RZ, RZ, R41, P4 ;  /* 0x000000ffff167224 */ /* 0x000fe200020e0629 */
[-C--:B------:R-:W-:Y:S01]  /*0af0*/  ISETP.GT.U32.AND P4, PT, R23, R4.reuse, PT ;  /* 0x000000041700720c */ /* 0x080fe20003f84070 */
[----:B------:R-:W-:Y:S02]  /*0b00*/  FMUL R23, R31, c[0x0][0x188] ;  /* 0x000062001f177a20 */ /* 0x000fe40000400000 */
[----:B------:R-:W-:Y:S01]  /*0b10*/  FMUL R10, R10, c[0x0][0x188] ;  /* 0x000062000a0a7a20 */ /* 0x000fe20000400000 */
[----:B------:R-:W-:Y:S01]  /*0b20*/  ISETP.GT.U32.AND.EX P4, PT, R22, RZ, PT, P4 ;  /* 0x000000ff1600720c */ /* 0x000fe20003f84140 */
[----:B------:R-:W-:Y:S01]  /*0b30*/  FMUL R11, R11, c[0x0][0x188] ;  /* 0x000062000b0b7a20 */ /* 0x000fe20000400000 */
[----:B------:R-:W-:Y:S01]  /*0b40*/  FSEL R23, R23, -INF , !P5 ;  /* 0xff80000017177808 */ /* 0x000fe20006800000 */
[----:B------:R-:W-:Y:S01]  /*0b50*/  FMUL R8, R8, c[0x0][0x188] ;  /* 0x0000620008087a20 */ /* 0x000fe20000400000 */
[----:B------:R-:W-:Y:S01]  /*0b60*/  ISETP.GT.U32.AND P5, PT, R40, R4, PT ;  /* 0x000000042800720c */ /* 0x000fe20003fa4070 */
[----:B------:R-:W-:Y:S01]  /*0b70*/  FMUL R9, R9, c[0x0][0x188] ;  /* 0x0000620009097a20 */ /* 0x000fe20000400000 */
[----:B------:R-:W-:Y:S01]  /*0b80*/  FSEL R22, R10, -INF , !P6 ;  /* 0xff8000000a167808 */ /* 0x000fe20007000000 */
[----:B------:R-:W-:Y:S01]  /*0b90*/  FMUL R10, R32, c[0x0][0x188] ;  /* 0x00006200200a7a20 */ /* 0x000fe20000400000 */
[----:B------:R-:W-:Y:S01]  /*0ba0*/  ISETP.GT.U32.AND.EX P5, PT, R41, RZ, PT, P5 ;  /* 0x000000ff2900720c */ /* 0x000fe20003fa4150 */
[----:B------:R-:W-:Y:S01]  /*0bb0*/  FMUL R32, R35, c[0x0][0x188] ;  /* 0x0000620023207a20 */ /* 0x000fe20000400000 */
[----:B------:R-:W-:-:S02]  /*0bc0*/  ISETP.GT.U32.AND P6, PT, R40, R54, PT ;  /* 0x000000362800720c */ /* 0x000fc40003fc4070 */
[----:B------:R-:W-:Y:S02]  /*0bd0*/  FSEL R10, R10, -INF , !P5 ;  /* 0xff8000000a0a7808 */ /* 0x000fe40006800000 */
[----:B------:R-:W-:Y:S02]  /*0be0*/  FSEL R27, R27, -INF , !P5 ;  /* 0xff8000001b1b7808 */ /* 0x000fe40006800000 */
[C---:B------:R-:W-:Y:S02]  /*0bf0*/  IADD3 R26, P5, R40.reuse, 0x19, RZ ;  /* 0x00000019281a7810 */ /* 0x040fe40007fbe0ff */
[----:B------:R-:W-:Y:S02]  /*0c00*/  ISETP.GT.U32.AND.EX P6, PT, R41, RZ, PT, P6 ;  /* 0x000000ff2900720c */ /* 0x000fe40003fc4160 */
[----:B------:R-:W-:Y:S02]  /*0c10*/  IADD3.X R30, RZ, R41, RZ, P5, !PT ;  /* 0x00000029ff1e7210 */ /* 0x000fe40002ffe4ff */
[----:B------:R-:W-:-:S04]  /*0c20*/  ISETP.GE.U32.AND P5, PT, R40, R54, PT ;  /* 0x000000362800720c */ /* 0x000fc80003fa6070 */
[----:B------:R-:W-:-:S04]  /*0c30*/  ISETP.GE.U32.AND.EX P5, PT, R41, RZ, PT, P5 ;  /* 0x000000ff2900720c */ /* 0x000fc80003fa6150 */
[----:B------:R-:W-:Y:S02]  /*0c40*/  FSEL R32, R32, -INF , !P5 ;  /* 0xff80000020207808 */ /* 0x000fe40006800000 */
[----:B------:R-:W-:-:S04]  /*0c50*/  ISETP.GT.U32.AND P5, PT, R26, R54, PT ;  /* 0x000000361a00720c */ /* 0x000fc80003fa4070 */
[----:B------:R-:W-:-:S04]  /*0c60*/  ISETP.GT.U32.AND.EX P5, PT, R30, RZ, PT, P5 ;  /* 0x000000ff1e00720c */ /* 0x000fc80003fa4150 */
[----:B------:R-:W-:Y:S02]  /*0c70*/  FSEL R31, R11, -INF , !P5 ;  /* 0xff8000000b1f7808 */ /* 0x000fe40006800000 */
[----:B------:R-:W-:-:S04]  /*0c80*/  ISETP.GT.U32.AND P5, PT, R26, R4, PT ;  /* 0x000000041a00720c */ /* 0x000fc80003fa4070 */
[----:B------:R-:W-:-:S04]  /*0c90*/  ISETP.GT.U32.AND.EX P5, PT, R30, RZ, PT, P5 ;  /* 0x000000ff1e00720c */ /* 0x000fc80003fa4150 */
[----:B------:R-:W-:Y:S01]  /*0ca0*/  FSEL R9, R9, -INF , !P5 ;  /* 0xff80000009097808 */ /* 0x000fe20006800000 */
[----:B--2---:R0:W-:Y:S02]  /*0cb0*/  STS.U16 [R0+0x400], R43 ;  /* 0x0004002b00007388 */ /* 0x0041e40000000400 */
[----:B0-----:R-:W-:Y:S02]  /*0cc0*/  FSEL R43, R34, -INF , !P6 ;  /* 0xff800000222b7808 */ /* 0x001fe40007000000 */
[----:B------:R-:W-:Y:S02]  /*0cd0*/  ISETP.GE.U32.AND P6, PT, R40, R4, PT ;  /* 0x000000042800720c */ /* 0x000fe40003fc6070 */
[----:B------:R-:W-:Y:S01]  /*0ce0*/  FMNMX R26, R43, R32, !PT ;  /* 0x000000202b1a7209 */ /* 0x000fe20007800000 */
[----:B---3--:R-:W-:Y:S04]  /*0cf0*/  STS.U16 [R0+0x600], R42 ;  /* 0x0006002a00007388 */ /* 0x008fe80000000400 */
[----:B------:R-:W-:Y:S01]  /*0d00*/  BAR.SYNC.DEFER_BLOCKING 0x0 ;  /* 0x0000000000007b1d */ /* 0x000fe20000010000 */
[----:B------:R-:W-:-:S02]  /*0d10*/  FMNMX R26, R27, R26, !PT ;  /* 0x0000001a1b1a7209 */ /* 0x000fc40007800000 */
[----:B------:R-:W-:Y:S02]  /*0d20*/  ISETP.GE.U32.AND.EX P6, PT, R41, RZ, PT, P6 ;  /* 0x000000ff2900720c */ /* 0x000fe40003fc6160 */
[----:B------:R-:W-:-:S04]  /*0d30*/  FMNMX R26, R23, R26, !PT ;  /* 0x0000001a171a7209 */ /* 0x000fc80007800000 */
[----:B------:R-:W-:-:S04]  /*0d40*/  FMNMX R11, R21, R26, !PT ;  /* 0x0000001a150b7209 */ /* 0x000fc80007800000 */
[----:B------:R-:W-:-:S04]  /*0d50*/  FMNMX R11, R20, R11, !PT ;  /* 0x0000000b140b7209 */ /* 0x000fc80007800000 */
[----:B------:R-:W-:-:S04]  /*0d60*/  FMNMX R26, R22, R11, !PT ;  /* 0x0000000b161a7209 */ /* 0x000fc80007800000 */
[----:B------:R-:W-:-:S05]  /*0d70*/  FMNMX R11, R31, R26, !PT ;  /* 0x0000001a1f0b7209 */ /* 0x000fca0007800000 */
[----:B------:R-:W0:Y:S02]  /*0d80*/  SHFL.BFLY PT, R26, R11, 0x2, 0x1f ;  /* 0x0c401f000b1a7f89 */ /* 0x000e2400000e0000 */
[----:B0-----:R-:W-:-:S05]  /*0d90*/  FMNMX R34, R11, R26, !PT ;  /* 0x0000001a0b227209 */ /* 0x001fca0007800000 */
[----:B------:R-:W0:Y:S02]  /*0da0*/  SHFL.BFLY PT, R35, R34, 0x1, 0x1f ;  /* 0x0c201f0022237f89 */ /* 0x000e2400000e0000 */
[----:B0-----:R-:W-:-:S04]  /*0db0*/  FMNMX R30, R34, R35, !PT ;  /* 0x00000023221e7209 */ /* 0x001fc80007800000 */
[----:B------:R-:W-:-:S05]  /*0dc0*/  FMNMX R30, R30, R39, !PT ;  /* 0x000000271e1e7209 */ /* 0x000fca0007800000 */
[--C-:B------:R-:W-:Y:S02]  /*0dd0*/  FADD R32, R32, -R30.reuse ;  /* 0x8000001e20207221 */ /* 0x100fe40000000000 */
[--C-:B------:R-:W-:Y:S02]  /*0de0*/  FADD R43, R43, -R30.reuse ;  /* 0x8000001e2b2b7221 */ /* 0x100fe40000000000 */
[----:B------:R-:W-:Y:S02]  /*0df0*/  FMUL R35, R32, 1.4426950216293334961 ;  /* 0x3fb8aa3b20237820 */ /* 0x000fe40000400000 */
[----:B------:R-:W-:Y:S02]  /*0e00*/  FMUL R26, R43, 1.4426950216293334961 ;  /* 0x3fb8aa3b2b1a7820 */ /* 0x000fe40000400000 */
[--C-:B------:R-:W-:Y:S02]  /*0e10*/  FADD R32, R27, -R30.reuse ;  /* 0x8000001e1b207221 */ /* 0x100fe40000000000 */
[----:B------:R-:W-:Y:S01]  /*0e20*/  FADD R23, R23, -R30 ;  /* 0x8000001e17177221 */ /* 0x000fe20000000000 */
[----:B------:R-:W-:Y:S01]  /*0e30*/  MUFU.EX2 R27, R35 ;  /* 0x00000023001b7308 */ /* 0x000fe20000000800 */
[----:B------:R-:W-:-:S02]  /*0e40*/  FMUL R11, R32, 1.4426950216293334961 ;  /* 0x3fb8aa3b200b7820 */ /* 0x000fc40000400000 */
[----:B------:R-:W-:Y:S02]  /*0e50*/  FMUL R23, R23, 1.4426950216293334961 ;  /* 0x3fb8aa3b17177820 */ /* 0x000fe40000400000 */
[--C-:B------:R-:W-:Y:S02]  /*0e60*/  FADD R21, R21, -R30.reuse ;  /* 0x8000001e15157221 */ /* 0x100fe40000000000 */
[--C-:B------:R-:W-:Y:S01]  /*0e70*/  FADD R20, R20, -R30.reuse ;  /* 0x8000001e14147221 */ /* 0x100fe20000000000 */
[----:B------:R-:W0:Y:S01]  /*0e80*/  MUFU.EX2 R26, R26 ;  /* 0x0000001a001a7308 */ /* 0x000e220000000800 */
[----:B------:R-:W-:Y:S02]  /*0e90*/  FMUL R21, R21, 1.4426950216293334961 ;  /* 0x3fb8aa3b15157820 */ /* 0x000fe40000400000 */
[----:B------:R-:W-:Y:S02]  /*0ea0*/  FMUL R40, R20, 1.4426950216293334961 ;  /* 0x3fb8aa3b14287820 */ /* 0x000fe40000400000 */
[----:B------:R-:W-:-:S02]  /*0eb0*/  FADD R22, R22, -R30 ;  /* 0x8000001e16167221 */ /* 0x000fc40000000000 */
[----:B------:R-:W-:Y:S01]  /*0ec0*/  FADD R20, R31, -R30 ;  /* 0x8000001e1f147221 */ /* 0x000fe20000000000 */
[----:B------:R-:W1:Y:S01]  /*0ed0*/  MUFU.EX2 R11, R11 ;  /* 0x0000000b000b7308 */ /* 0x000e620000000800 */
[----:B------:R-:W-:Y:S02]  /*0ee0*/  FMUL R22, R22, 1.4426950216293334961 ;  /* 0x3fb8aa3b16167820 */ /* 0x000fe40000400000 */
[----:B------:R-:W-:-:S05]  /*0ef0*/  FMUL R32, R20, 1.4426950216293334961 ;  /* 0x3fb8aa3b14207820 */ /* 0x000fca0000400000 */
[----:B------:R-:W2:Y:S01]  /*0f00*/  MUFU.EX2 R23, R23 ;  /* 0x0000001700177308 */ /* 0x000ea20000000800 */
[----:B0-----:R-:W-:-:S07]  /*0f10*/  FADD R42, R26, R27 ;  /* 0x0000001b1a2a7221 */ /* 0x001fce0000000000 */
[----:B------:R2:W0:Y:S01]  /*0f20*/  MUFU.EX2 R34, R21 ;  /* 0x0000001500227308 */ /* 0x0004220000000800 */
[----:B-1----:R-:W-:-:S07]  /*0f30*/  FADD R42, R11, R42 ;  /* 0x0000002a0b2a7221 */ /* 0x002fce0000000000 */
[----:B------:R-:W1:Y:S01]  /*0f40*/  MUFU.EX2 R35, R40 ;  /* 0x0000002800237308 */ /* 0x000e620000000800 */
[C---:B--2---:R-:W-:Y:S01]  /*0f50*/  FADD R21, R23.reuse, R42 ;  /* 0x0000002a17157221 */ /* 0x044fe20000000000 */
[----:B------:R-:W-:-:S06]  /*0f60*/  F2FP.PACK_AB R23, R23, R11 ;  /* 0x0000000b1717723e */ /* 0x000fcc00000000ff */
[----:B------:R-:W2:Y:S01]  /*0f70*/  MUFU.EX2 R31, R22 ;  /* 0x00000016001f7308 */ /* 0x000ea20000000800 */
[----:B0-----:R-:W-:-:S07]  /*0f80*/  FADD R20, R34, R21 ;  /* 0x0000001522147221 */ /* 0x001fce0000000000 */
[----:B------:R-:W0:Y:S01]  /*0f90*/  MUFU.EX2 R32, R32 ;  /* 0x0000002000207308 */ /* 0x000e220000000800 */
[----:B-1----:R-:W-:-:S04]  /*0fa0*/  FADD R20, R35, R20 ;  /* 0x0000001423147221 */ /* 0x002fc80000000000 */
[----:B--2---:R-:W-:Y:S02]  /*0fb0*/  FADD R21, R31, R20 ;  /* 0x000000141f157221 */ /* 0x004fe40000000000 */
[----:B------:R-:W-:-:S05]  /*0fc0*/  FMUL R20, R33, c[0x0][0x188] ;  /* 0x0000620021147a20 */ /* 0x000fca0000400000 */
[----:B------:R-:W-:Y:S01]  /*0fd0*/  FSEL R20, R20, -INF , !P6 ;  /* 0xff80000014147808 */ /* 0x000fe20007000000 */
[----:B0-----:R-:W-:-:S05]  /*0fe0*/  FADD R40, R32, R21 ;  /* 0x0000001520287221 */ /* 0x001fca0000000000 */
[----:B------:R-:W0:Y:S02]  /*0ff0*/  SHFL.BFLY PT, R21, R40, 0x2, 0x1f ;  /* 0x0c401f0028157f89 */ /* 0x000e2400000e0000 */
[----:B0-----:R-:W-:Y:S01]  /*1000*/  FADD R41, R40, R21 ;  /* 0x0000001528297221 */ /* 0x001fe20000000000 */
[----:B------:R-:W-:Y:S01]  /*1010*/  F2FP.PACK_AB R21, R27, R26 ;  /* 0x0000001a1b15723e */ /* 0x000fe200000000ff */
[----:B------:R-:W-:Y:S01]  /*1020*/  FMUL R26, R24, c[0x0][0x188] ;  /* 0x00006200181a7a20 */ /* 0x000fe20000400000 */
[----:B------:R-:W-:Y:S02]  /*1030*/  FMNMX R27, R10, R20, !PT ;  /* 0x000000140a1b7209 */ /* 0x000fe40007800000 */
[----:B------:R-:W0:Y:S01]  /*1040*/  SHFL.BFLY PT, R22, R41, 0x1, 0x1f ;  /* 0x0c201f0029167f89 */ /* 0x000e2200000e0000 */
[----:B------:R-:W-:Y:S01]  /*1050*/  FSEL R24, R29, -INF , !P3 ;  /* 0xff8000001d187808 */ /* 0x000fe20005800000 */
[----:B0-----:R-:W-:Y:S02]  /*1060*/  FADD R33, R41, R22 ;  /* 0x0000001629217221 */ /* 0x001fe40000000000 */
[----:B------:R-:W-:-:S05]  /*1070*/  FMUL R22, R28, c[0x0][0x188] ;  /* 0x000062001c167a20 */ /* 0x000fca0000400000 */
[----:B------:R-:W-:-:S04]  /*1080*/  FSEL R22, R22, -INF , !P4 ;  /* 0xff80000016167808 */ /* 0x000fc80006000000 */
[----:B------:R-:W-:Y:S01]  /*1090*/  FMNMX R29, R22, R27, !PT ;  /* 0x0000001b161d7209 */ /* 0x000fe20007800000 */
[----:B------:R-:W-:Y:S01]  /*10a0*/  FMUL R27, R25, c[0x0][0x188] ;  /* 0x00006200191b7a20 */ /* 0x000fe20000400000 */
[----:B------:R-:W-:Y:S02]  /*10b0*/  FSEL R25, R26, -INF , !P2 ;  /* 0xff8000001a197808 */ /* 0x000fe40005000000 */
[----:B------:R-:W-:Y:S02]  /*10c0*/  FMNMX R28, R24, R29, !PT ;  /* 0x0000001d181c7209 */ /* 0x000fe40007800000 */
[----:B------:R-:W-:Y:S02]  /*10d0*/  FSEL R26, R27, -INF , !P1 ;  /* 0xff8000001b1a7808 */ /* 0x000fe40004800000 */
[----:B------:R-:W-:Y:S02]  /*10e0*/  FMNMX R29, R25, R28, !PT ;  /* 0x0000001c191d7209 */ /* 0x000fe40007800000 */
[----:B------:R-:W-:-:S02]  /*10f0*/  FSEL R27, R8, -INF , !P0 ;  /* 0xff800000081b7808 */ /* 0x000fc40004000000 */
[----:B------:R-:W-:Y:S02]  /*1100*/  FMNMX R8, R26, R29, !PT ;  /* 0x0000001d1a087209 */ /* 0x000fe40007800000 */
[----:B------:R-:W-:Y:S02]  /*1110*/  ISETP.LE.U32.AND P0, PT, R57, UR4, PT ;  /* 0x0000000439007c0c */ /* 0x000fe4000bf03070 */
        /* <DEDUP_REMOVED lines=10> */
[----:B------:R-:W-:Y:S02]  /*11c0*/  FADD R10, R20, -R28 ;  /* 0x8000001c140a7221 */ /* 0x000fe40000000000 */
[----:B------:R-:W-:Y:S01]  /*11d0*/  FMUL R22, R22, 1.4426950216293334961 ;  /* 0x3fb8aa3b16167820 */ /* 0x000fe20000400000 */
[----:B------:R-:W-:Y:S01]  /*11e0*/  MUFU.EX2 R20, R40 ;  /* 0x0000002800147308 */ /* 0x000fe20000000800 */
[----:B------:R-:W-:-:S02]  /*11f0*/  FMUL R41, R10, 1.4426950216293334961 ;  /* 0x3fb8aa3b0a297820 */ /* 0x000fc40000400000 */
[--C-:B------:R-:W-:Y:S02]  /*1200*/  FADD R24, R24, -R28.reuse ;  /* 0x8000001c18187221 */ /* 0x100fe40000000000 */
[--C-:B------:R-:W-:Y:S02]  /*1210*/  FADD R25, R25, -R28.reuse ;  /* 0x8000001c19197221 */ /* 0x100fe40000000000 */
[----:B------:R-:W-:Y:S01]  /*1220*/  FMUL R10, R24, 1.4426950216293334961 ;  /* 0x3fb8aa3b180a7820 */ /* 0x000fe20000400000 */
[----:B------:R-:W0:Y:S01]  /*1230*/  MUFU.EX2 R8, R41 ;  /* 0x0000002900087308 */ /* 0x000e220000000800 */
[----:B------:R-:W-:Y:S02]  /*1240*/  FMUL R25, R25, 1.4426950216293334961 ;  /* 0x3fb8aa3b19197820 */ /* 0x000fe40000400000 */
[--C-:B------:R-:W-:Y:S02]  /*1250*/  FADD R26, R26, -R28.reuse ;  /* 0x8000001c1a1a7221 */ /* 0x100fe40000000000 */
[----:B------:R-:W-:-:S02]  /*1260*/  FADD R27, R27, -R28 ;  /* 0x8000001c1b1b7221 */ /* 0x000fc40000000000 */
[----:B------:R-:W-:Y:S01]  /*1270*/  FMUL R26, R26, 1.4426950216293334961 ;  /* 0x3fb8aa3b1a1a7820 */ /* 0x000fe20000400000 */
[----:B------:R-:W1:Y:S01]  /*1280*/  MUFU.EX2 R22, R22 ;  /* 0x0000001600167308 */ /* 0x000e620000000800 */
[----:B------:R-:W-:Y:S02]  /*1290*/  FMUL R27, R27, 1.4426950216293334961 ;  /* 0x3fb8aa3b1b1b7820 */ /* 0x000fe40000400000 */
[----:B------:R-:W-:-:S04]  /*12a0*/  FADD R9, R9, -R28 ;  /* 0x8000001c09097221 */ /* 0x000fc80000000000 */
[----:B------:R-:W-:Y:S01]  /*12b0*/  FMUL R9, R9, 1.4426950216293334961 ;  /* 0x3fb8aa3b09097820 */ /* 0x000fe20000400000 */
[----:B------:R-:W2:Y:S01]  /*12c0*/  MUFU.EX2 R10, R10 ;  /* 0x0000000a000a7308 */ /* 0x000ea20000000800 */
[----:B0-----:R-:W-:Y:S01]  /*12d0*/  FADD R11, R20, R8 ;  /* 0x00000008140b7221 */ /* 0x001fe20000000000 */
[----:B------:R-:W-:Y:S01]  /*12e0*/  F2FP.PACK_AB R20, R8, R20 ;  /* 0x000000140814723e */ /* 0x000fe200000000ff */
[----:B------:R-:W-:-:S05]  /*12f0*/  FADD R8, -R30, R39 ;  /* 0x000000271e087221 */ /* 0x000fca0000000100 */
[----:B------:R0:W3:Y:S01]  /*1300*/  MUFU.EX2 R42, R25 ;  /* 0x00000019002a7308 */ /* 0x0000e20000000800 */
[----:B-1----:R-:W-:-:S07]  /*1310*/  FADD R11, R22, R11 ;  /* 0x0000000b160b7221 */ /* 0x002fce0000000000 */
[----:B------:R1:W4:Y:S01]  /*1320*/  MUFU.EX2 R43, R26 ;  /* 0x0000001a002b7308 */ /* 0x0003220000000800 */
[C---:B--2---:R-:W-:Y:S01]  /*1330*/  FADD R11, R10.reuse, R11 ;  /* 0x0000000b0a0b7221 */ /* 0x044fe20000000000 */
[----:B------:R-:W-:Y:S01]  /*1340*/  F2FP.PACK_AB R22, R10, R22 ;  /* 0x000000160a16723e */ /* 0x000fe200000000ff */
[----:B0-----:R-:W-:-:S04]  /*1350*/  FADD R25, -R28, R38 ;  /* 0x000000261c197221 */ /* 0x001fc80000000100 */
[----:B------:R-:W-:Y:S01]  /*1360*/  FMUL R39, R25, 1.4426950216293334961 ;  /* 0x3fb8aa3b19277820 */ /* 0x000fe20000400000 */
[----:B------:R-:W0:Y:S01]  /*1370*/  MUFU.EX2 R40, R27 ;  /* 0x0000001b00287308 */ /* 0x000e220000000800 */
[----:B---3--:R-:W-:Y:S02]  /*1380*/  FADD R24, R42, R11 ;  /* 0x0000000b2a187221 */ /* 0x008fe40000000000 */
[----:B-1----:R-:W-:-:S05]  /*1390*/  FMUL R26, R8, 1.4426950216293334961 ;  /* 0x3fb8aa3b081a7820 */ /* 0x002fca0000400000 */
[----:B------:R1:W2:Y:S01]  /*13a0*/  MUFU.EX2 R41, R9 ;  /* 0x0000000900297308 */ /* 0x0002a20000000800 */
[----:B----4-:R-:W-:-:S04]  /*13b0*/  FADD R11, R43, R24 ;  /* 0x000000182b0b7221 */ /* 0x010fc80000000000 */
[----:B0-----:R-:W-:-:S03]  /*13c0*/  FADD R24, R40, R11 ;  /* 0x0000000b28187221 */ /* 0x001fc60000000000 */
[----:B------:R-:W0:Y:S01]  /*13d0*/  MUFU.EX2 R38, R26 ;  /* 0x0000001a00267308 */ /* 0x000e220000000800 */
[----:B-1----:R-:W-:Y:S01]  /*13e0*/  LDSM.16.M88.4 R8, [R7+0x400] ;  /* 0x000400000708783b */ /* 0x002fe20000000200 */
[----:B--2---:R-:W-:-:S06]  /*13f0*/  FADD R24, R41, R24 ;  /* 0x0000001829187221 */ /* 0x004fcc0000000000 */
[----:B------:R-:W1:Y:S01]  /*1400*/  MUFU.EX2 R39, R39 ;  /* 0x0000002700277308 */ /* 0x000e620000000800 */
[----:B------:R-:W2:Y:S01]  /*1410*/  SHFL.BFLY PT, R29, R24, 0x2, 0x1f ;  /* 0x0c401f00181d7f89 */ /* 0x000ea200000e0000 */
[C---:B0-----:R-:W-:Y:S02]  /*1420*/  FMUL R26, R38.reuse, R18 ;  /* 0x00000012261a7220 */ /* 0x041fe40000400000 */
[C---:B------:R-:W-:Y:S02]  /*1430*/  FMUL R27, R38.reuse, R19 ;  /* 0x00000013261b7220 */ /* 0x040fe40000400000 */
[C---:B------:R-:W-:Y:S02]  /*1440*/  FMUL R14, R38.reuse, R14 ;  /* 0x0000000e260e7220 */ /* 0x040fe40000400000 */
[----:B------:R-:W-:Y:S02]  /*1450*/  FMUL R15, R38, R15 ;  /* 0x0000000f260f7220 */ /* 0x000fe40000400000 */
[----:B-1----:R-:W-:-:S02]  /*1460*/  FMUL R25, R39, R17 ;  /* 0x0000001127197220 */ /* 0x002fc40000400000 */
[C---:B------:R-:W-:Y:S02]  /*1470*/  FMUL R12, R39.reuse, R12 ;  /* 0x0000000c270c7220 */ /* 0x040fe40000400000 */
[C---:B------:R-:W-:Y:S02]  /*1480*/  FMUL R13, R39.reuse, R13 ;  /* 0x0000000d270d7220 */ /* 0x040fe40000400000 */
[----:B------:R-:W-:Y:S02]  /*1490*/  FFMA R3, R38, R3, R33 ;  /* 0x0000000326037223 */ /* 0x000fe40000000021 */
[----:B------:R-:W-:Y:S02]  /*14a0*/  IMAD.MOV.U32 R38, RZ, RZ, R28 ;  /* 0x000000ffff267224 */ /* 0x000fe400078e001c */
[----:B--2---:R-:W-:Y:S02]  /*14b0*/  FADD R29, R24, R29 ;  /* 0x0000001d181d7221 */ /* 0x004fe40000000000 */
[----:B------:R-:W-:-:S02]  /*14c0*/  FMUL R24, R39, R16 ;  /* 0x0000001027187220 */ /* 0x000fc40000400000 */
[----:B------:R-:W-:Y:S01]  /*14d0*/  LDSM.16.M88.4 R16, [R7+0x600] ;  /* 0x000600000710783b */ /* 0x000fe20000000200 */
[----:B------:R-:W-:Y:S03]  /*14e0*/  HMMA.16816.F32 R12, R20, R8, R12 ;  /* 0x00000008140c723c */ /* 0x000fe6000000180c */
[----:B------:R-:W0:Y:S04]  /*14f0*/  SHFL.BFLY PT, R8, R29, 0x1, 0x1f ;  /* 0x0c201f001d087f89 */ /* 0x000e2800000e0000 */
[----:B------:R-:W-:-:S05]  /*1500*/  MOV R9, 0x20 ;  /* 0x0000002000097802 */ /* 0x000fca0000000f00 */
[C---:B------:R-:W-:Y:S02]  /*1510*/  IMAD R2, R9.reuse, c[0x0][0x1b4], R2 ;  /* 0x00006d0009027a24 */ /* 0x040fe400078e0202 */
[----:B------:R-:W-:Y:S02]  /*1520*/  IMAD R6, R9, c[0x0][0x1a4], R6 ;  /* 0x0000690009067a24 */ /* 0x000fe400078e0206 */
[----:B0-----:R-:W-:-:S04]  /*1530*/  FADD R8, R29, R8 ;  /* 0x000000081d087221 */ /* 0x001fc80000000000 */
[----:B------:R-:W-:Y:S01]  /*1540*/  FFMA R36, R39, R36, R8 ;  /* 0x0000002427247223 */ /* 0x000fe20000000008 */
[----:B------:R-:W-:Y:S01]  /*1550*/  MOV R39, R30 ;  /* 0x0000001e00277202 */ /* 0x000fe20000000f00 */
[----:B------:R-:W-:Y:S07]  /*1560*/  HMMA.16816.F32 R20, R20, R16, R24 ;  /* 0x000000101414723c */ /* 0x000fee0000001818 */
[----:B------:R-:W-:Y:S02]  /*1570*/  F2FP.PACK_AB R24, R43, R42 ;  /* 0x0000002a2b18723e */ /* 0x000fe400000000ff */
[----:B------:R-:W-:-:S02]  /*1580*/  F2FP.PACK_AB R25, R35, R34 ;  /* 0x000000222319723e */ /* 0x000fc400000000ff */
[----:B------:R-:W-:Y:S02]  /*1590*/  F2FP.PACK_AB R26, R41, R40 ;  /* 0x00000028291a723e */ /* 0x000fe400000000ff */
[----:B------:R-:W-:-:S07]  /*15a0*/  F2FP.PACK_AB R27, R32, R31 ;  /* 0x0000001f201b723e */ /* 0x000fce00000000ff */
[C---:B------:R-:W-:Y:S07]  /*15b0*/  HMMA.16816.F32 R12, R24.reuse, R10, R12 ;  /* 0x0000000a180c723c */ /* 0x040fee000000180c */
[----:B------:R-:W-:Y:S01]  /*15c0*/  IMAD.U32 R10, RZ, RZ, UR5 ;  /* 0x00000005ff0a7e24 */ /* 0x000fe2000f8e00ff */
[----:B------:R-:W-:Y:S04]  /*15d0*/  HMMA.16816.F32 R16, R24, R18, R20 ;  /* 0x000000121810723c */ /* 0x000fe80000001814 */
[----:B------:R-:W-:-:S13]  /*15e0*/  ISETP.GE.U32.AND.EX P0, PT, R10, RZ, PT, P0 ;  /* 0x000000ff0a00720c */ /* 0x000fda0003f06100 */
[----:B------:R-:W-:Y:S05]  /*15f0*/  @!P0 BRA `(.L_x_1) ;  /* 0xfffff16000008947 */ /* 0x000fea000383ffff */
.L_x_0:
[----:B0-----:R-:W-:Y:S01]  /*1600*/  LOP3.LUT R0, R55, 0x20, RZ, 0xc0, !PT ;  /* 0x0000002037007812 */ /* 0x001fe200078ec0ff */
[----:B------:R-:W0:Y:S01]  /*1610*/  S2R R25, SR_CTAID.Y ;  /* 0x0000000000197919 */ /* 0x000e220000002600 */
[----:B------:R-:W-:Y:S01]  /*1620*/  MOV R20, R15 ;  /* 0x0000000f00147202 */ /* 0x000fe20000000f00 */
[----:B------:R-:W-:Y:S01]  /*1630*/  IMAD.MOV.U32 R15, RZ, RZ, R3 ;  /* 0x000000ffff0f7224 */ /* 0x000fe200078e0003 */
[----:B------:R-:W-:Y:S01]  /*1640*/  ISETP.NE.U32.AND P0, PT, R0, RZ, PT ;  /* 0x000000ff0000720c */ /* 0x000fe20003f05070 */
[C---:B------:R-:W-:Y:S01]  /*1650*/  FMUL R3, R36.reuse, 8388608 ;  /* 0x4b00000024037820 */ /* 0x040fe20000400000 */
[C---:B------:R-:W-:Y:S01]  /*1660*/  FSETP.GEU.AND P4, PT, |R36|.reuse, 1.175494350822287508e-38, PT ;  /* 0x008000002400780b */ /* 0x040fe20003f8e200 */
[----:B------:R-:W-:Y:S01]  /*1670*/  FMUL R4, R15, 8388608 ;  /* 0x4b0000000f047820 */ /* 0x000fe20000400000 */
[----:B------:R-:W-:Y:S01]  /*1680*/  SEL R10, RZ, 0x240, !P0 ;  /* 0x00000240ff0a7807 */ /* 0x000fe20004000000 */
[----:B------:R-:W-:Y:S01]  /*1690*/  IMAD R7, R53, c[0x0][0x1c4], RZ ;  /* 0x0000710035077a24 */ /* 0x000fe200078e02ff */
[C---:B------:R-:W-:Y:S01]  /*16a0*/  FSETP.GT.AND P0, PT, |R36|.reuse, 8.50705917302346158658e+37, PT ;  /* 0x7e8000002400780b */ /* 0x040fe20003f04200 */
[----:B------:R-:W-:Y:S01]  /*16b0*/  IMAD.SHL.U32 R2, R55, 0x4, RZ ;  /* 0x0000000437027824 */ /* 0x000fe200078e00ff */
[----:B------:R-:W-:Y:S01]  /*16c0*/  FSETP.GEU.AND P3, PT, R36, 1.175494350822287508e-38, PT ;  /* 0x008000002400780b */ /* 0x000fe20003f6e000 */
[----:B------:R-:W-:Y:S01]  /*16d0*/  IMAD.MOV.U32 R24, RZ, RZ, R12 ;  /* 0x000000ffff187224 */ /* 0x000fe200078e000c */
[----:B------:R-:W-:Y:S01]  /*16e0*/  FSETP.GT.AND P6, PT, |R15|, 8.50705917302346158658e+37, PT ;  /* 0x7e8000000f00780b */ /* 0x000fe20003fc4200 */
[----:B------:R-:W-:Y:S01]  /*16f0*/  IMAD.MOV.U32 R12, RZ, RZ, R16 ;  /* 0x000000ffff0c7224 */ /* 0x000fe200078e0010 */
[----:B------:R-:W-:Y:S01]  /*1700*/  LOP3.LUT R0, R55, 0xc0, RZ, 0xc0, !PT ;  /* 0x000000c037007812 */ /* 0x000fe200078ec0ff */
[----:B------:R-:W-:Y:S01]  /*1710*/  IMAD.SHL.U32 R9, R7, 0x2, RZ ;  /* 0x0000000207097824 */ /* 0x000fe200078e00ff */
[----:B------:R-:W-:Y:S01]  /*1720*/  FSEL R3, R3, R36, !P3 ;  /* 0x0000002403037208 */ /* 0x000fe20005800000 */
[----:B------:R-:W-:Y:S01]  /*1730*/  BAR.SYNC.DEFER_BLOCKING 0x0 ;  /* 0x0000000000007b1d */ /* 0x000fe20000010000 */
[----:B------:R-:W-:-:S02]  /*1740*/  FSETP.GEU.AND P5, PT, |R15|, 1.175494350822287508e-38, PT ;  /* 0x008000000f00780b */ /* 0x000fc40003fae200 */
[----:B------:R-:W-:Y:S01]  /*1750*/  LOP3.LUT R5, R60, 0x1c, R55, 0xf8, !PT ;  /* 0x0000001c3c057812 */ /* 0x000fe200078ef837 */
[----:B------:R-:W-:Y:S01]  /*1760*/  @P0 FMUL R36, R36, 0.25 ;  /* 0x3e80000024240820 */ /* 0x000fe20000400000 */
[----:B------:R-:W-:Y:S01]  /*1770*/  SHF.R.U32.HI R6, RZ, 0x1, R0 ;  /* 0x00000001ff067819 */ /* 0x000fe20000011600 */
[----:B0-----:R-:W-:Y:S01]  /*1780*/  IMAD R8, R25, c[0x0][0x1c0], RZ ;  /* 0x0000700019087a24 */ /* 0x001fe200078e02ff */
[----:B------:R-:W-:Y:S01]  /*1790*/  SHF.L.U32 R0, R55, 0x5, RZ ;  /* 0x0000000537007819 */ /* 0x000fe200000006ff */
[----:B------:R-:W-:Y:S01]  /*17a0*/  @!P4 FMUL R36, R36, 16777216 ;  /* 0x4b8000002424c820 */ /* 0x000fe20000400000 */
[----:B------:R-:W-:Y:S01]  /*17b0*/  FSETP.GEU.AND P2, PT, R15, 1.175494350822287508e-38, PT ;  /* 0x008000000f00780b */ /* 0x000fe20003f4e000 */
[----:B------:R-:W-:Y:S01]  /*17c0*/  @P0 FMUL R17, R17, 0.25 ;  /* 0x3e80000011110820 */ /* 0x000fe20000400000 */
[----:B------:R-:W-:Y:S01]  /*17d0*/  LOP3.LUT R10, R5, R10, RZ, 0x3c, !PT ;  /* 0x0000000a050a7212 */ /* 0x000fe200078e3cff */
[----:B------:R-:W-:Y:S01]  /*17e0*/  @P0 FMUL R12, R12, 0.25 ;  /* 0x3e8000000c0c0820 */ /* 0x000fe20000400000 */
[----:B------:R-:W-:Y:S01]  /*17f0*/  LOP3.LUT R11, R0, 0x300, RZ, 0xc0, !PT ;  /* 0x00000300000b7812 */ /* 0x000fe200078ec0ff */
[----:B------:R-:W0:Y:S01]  /*1800*/  MUFU.RCP R5, R36 ;  /* 0x0000002400057308 */ /* 0x000e220000001000 */
[----:B------:R-:W-:Y:S01]  /*1810*/  FSEL R4, R4, R15, !P2 ;  /* 0x0000000f04047208 */ /* 0x000fe20005000000 */
[----:B------:R-:W-:Y:S01]  /*1820*/  @P6 FMUL R15, R15, 0.25 ;  /* 0x3e8000000f0f6820 */ /* 0x000fe20000400000 */
[----:B------:R-:W-:Y:S01]  /*1830*/  SHF.L.U32 R0, R8, 0x1, RZ ;  /* 0x0000000108007819 */ /* 0x000fe200000006ff */
[----:B------:R-:W-:Y:S01]  /*1840*/  @P0 FMUL R13, R13, 0.25 ;  /* 0x3e8000000d0d0820 */ /* 0x000fe20000400000 */
[----:B------:R-:W-:Y:S01]  /*1850*/  LOP3.LUT R11, R11, 0xfc, R2, 0xf8, !PT ;  /* 0x000000fc0b0b7812 */ /* 0x000fe200078ef802 */
[----:B------:R-:W-:Y:S01]  /*1860*/  @!P5 FMUL R15, R15, 16777216 ;  /* 0x4b8000000f0fd820 */ /* 0x000fe20000400000 */
[----:B------:R-:W-:Y:S01]  /*1870*/  MOV R16, R18 ;  /* 0x0000001200107202 */ /* 0x000fe20000000f00 */
[----:B------:R-:W-:Y:S01]  /*1880*/  @P0 FMUL R24, R24, 0.25 ;  /* 0x3e80000018180820 */ /* 0x000fe20000400000 */
[----:B------:R-:W-:Y:S01]  /*1890*/  IADD3 R0, P0, P1, R9, c[0x0][0x178], R0 ;  /* 0x00005e0009007a10 */ /* 0x000fe2000791e000 */
[----:B------:R-:W-:Y:S01]  /*18a0*/  @!P4 FMUL R17, R17, 16777216 ;  /* 0x4b8000001111c820 */ /* 0x000fe20000400000 */
[----:B------:R-:W-:Y:S01]  /*18b0*/  LOP3.LUT R9, R11, R6, RZ, 0x3c, !PT ;  /* 0x000000060b097212 */ /* 0x000fe200078e3cff */
[----:B------:R-:W-:Y:S01]  /*18c0*/  @!P4 FMUL R12, R12, 16777216 ;  /* 0x4b8000000c0cc820 */ /* 0x000fe20000400000 */
[----:B------:R-:W1:Y:S01]  /*18d0*/  MUFU.RCP R11, R15 ;  /* 0x0000000f000b7308 */ /* 0x000e620000001000 */
[----:B------:R-:W-:Y:S01]  /*18e0*/  @!P4 FMUL R13, R13, 16777216 ;  /* 0x4b8000000d0dc820 */ /* 0x000fe20000400000 */
[----:B------:R-:W-:Y:S01]  /*18f0*/  IADD3 R6, R4, -0x3f3504f3, RZ ;  /* 0xc0cafb0d04067810 */ /* 0x000fe20007ffe0ff */
[----:B------:R-:W-:Y:S01]  /*1900*/  @!P4 FMUL R24, R24, 16777216 ;  /* 0x4b8000001818c820 */ /* 0x000fe20000400000 */
[----:B------:R-:W-:Y:S01]  /*1910*/  MOV R23, 0x3dc6b27f ;  /* 0x3dc6b27f00177802 */ /* 0x000fe20000000f00 */
[C---:B0-----:R-:W-:Y:S01]  /*1920*/  FMUL R17, R5.reuse, R17 ;  /* 0x0000001105117220 */ /* 0x041fe20000400000 */
[----:B------:R-:W-:Y:S01]  /*1930*/  ISETP.GE.U32.AND P4, PT, R4, 0x7f800000, PT ;  /* 0x7f8000000400780c */ /* 0x000fe20003f86070 */
[----:B------:R-:W-:Y:S01]  /*1940*/  FMUL R18, R5, R12 ;  /* 0x0000000c05127220 */ /* 0x000fe20000400000 */
[----:B------:R-:W-:Y:S01]  /*1950*/  LOP3.LUT R61, R61, 0x38, RZ, 0xc0, !PT ;  /* 0x000000383d3d7812 */ /* 0x000fe200078ec0ff */
[C---:B------:R-:W-:Y:S01]  /*1960*/  FMUL R22, R5.reuse, R13 ;  /* 0x0000000d05167220 */ /* 0x040fe20000400000 */
[----:B------:R-:W-:Y:S01]  /*1970*/  LOP3.LUT R13, R6, 0xff800000, RZ, 0xc0, !PT ;  /* 0xff800000060d7812 */ /* 0x000fe200078ec0ff */
[----:B------:R-:W-:Y:S01]  /*1980*/  FMUL R21, R5, R24 ;  /* 0x0000001805157220 */ /* 0x000fe20000400000 */
[----:B------:R-:W-:Y:S01]  /*1990*/  IADD3 R5, R3, -0x3f3504f3, RZ ;  /* 0xc0cafb0d03057810 */ /* 0x000fe20007ffe0ff */
[----:B------:R-:W-:Y:S01]  /*19a0*/  @P6 FMUL R19, R19, 0.25 ;  /* 0x3e80000013136820 */ /* 0x000fe20000400000 */
[----:B------:R-:W-:Y:S01]  /*19b0*/  F2FP.PACK_AB R17, R17, R22 ;  /* 0x000000161111723e */ /* 0x000fe200000000ff */
[----:B------:R-:W-:Y:S01]  /*19c0*/  @P6 FMUL R16, R16, 0.25 ;  /* 0x3e80000010106820 */ /* 0x000fe20000400000 */
[----:B------:R-:W-:Y:S01]  /*19d0*/  LOP3.LUT R12, R5, 0xff800000, RZ, 0xc0, !PT ;  /* 0xff800000050c7812 */ /* 0x000fe200078ec0ff */
[----:B------:R-:W-:Y:S01]  /*19e0*/  @P6 FMUL R20, R20, 0.25 ;  /* 0x3e80000014146820 */ /* 0x000fe20000400000 */
[----:B------:R-:W-:Y:S01]  /*19f0*/  IADD3 R5, R4, -R13, RZ ;  /* 0x8000000d04057210 */ /* 0x000fe20007ffe0ff */
[----:B------:R-:W-:Y:S01]  /*1a00*/  @P6 FMUL R14, R14, 0.25 ;  /* 0x3e8000000e0e6820 */ /* 0x000fe20000400000 */
[----:B------:R-:W-:Y:S01]  /*1a10*/  F2FP.PACK_AB R21, R18, R21 ;  /* 0x000000151215723e */ /* 0x000fe200000000ff */
[----:B------:R-:W-:Y:S01]  /*1a20*/  @!P5 FMUL R19, R19, 16777216 ;  /* 0x4b8000001313d820 */ /* 0x000fe20000400000 */
[----:B------:R-:W-:Y:S01]  /*1a30*/  LOP3.LUT R18, R10, 0x20, RZ, 0x3c, !PT ;  /* 0x000000200a127812 */ /* 0x000fe200078e3cff */
[----:B------:R-:W-:Y:S01]  /*1a40*/  @!P5 FMUL R16, R16, 16777216 ;  /* 0x4b8000001010d820 */ /* 0x000fe20000400000 */
[----:B------:R-:W-:Y:S01]  /*1a50*/  STS [R10+0x80], R17 ;  /* 0x000080110a007388 */ /* 0x000fe20000000800 */
[----:B------:R-:W-:Y:S01]  /*1a60*/  @!P5 FMUL R20, R20, 16777216 ;  /* 0x4b8000001414d820 */ /* 0x000fe20000400000 */
[----:B------:R-:W-:Y:S01]  /*1a70*/  I2F R13, R13 ;  /* 0x0000000d000d7306 */ /* 0x000fe20000201400 */
[----:B------:R-:W-:Y:S01]  /*1a80*/  @!P5 FMUL R14, R14, 16777216 ;  /* 0x4b8000000e0ed820 */ /* 0x000fe20000400000 */
[----:B------:R0:W-:Y:S01]  /*1a90*/  STS [R10], R21 ;  /* 0x000000150a007388 */ /* 0x0001e20000000800 */
[C---:B------:R-:W-:Y:S01]  /*1aa0*/  IMAD.IADD R6, R3.reuse, 0x1, -R12 ;  /* 0x0000000103067824 */ /* 0x040fe200078e0a0c */
[----:B------:R-:W-:Y:S01]  /*1ab0*/  ISETP.GE.U32.AND P5, PT, R3, 0x7f800000, PT ;  /* 0x7f8000000300780c */ /* 0x000fe20003fa6070 */
[----:B-1----:R-:W-:Y:S01]  /*1ac0*/  FMUL R15, R11, R19 ;  /* 0x000000130b0f7220 */ /* 0x002fe20000400000 */
[----:B------:R-:W-:Y:S01]  /*1ad0*/  LOP3.LUT R59, R59, 0x78, RZ, 0xc0, !PT ;  /* 0x000000783b3b7812 */ /* 0x000fe200078ec0ff */
[C---:B------:R-:W-:Y:S01]  /*1ae0*/  FMUL R16, R11.reuse, R16 ;  /* 0x000000100b107220 */ /* 0x040fe20000400000 */
[----:B------:R-:W1:Y:S01]  /*1af0*/  I2F R12, R12 ;  /* 0x0000000c000c7306 */ /* 0x000e620000201400 */
[----:B------:R-:W-:-:S02]  /*1b00*/  FMUL R20, R11, R20 ;  /* 0x000000140b147220 */ /* 0x000fc40000400000 */
[----:B------:R-:W-:Y:S02]  /*1b10*/  FMUL R19, R11, R14 ;  /* 0x0000000e0b137220 */ /* 0x000fe40000400000 */
[----:B------:R-:W-:Y:S01]  /*1b20*/  FADD R6, R6, -1 ;  /* 0xbf80000006067421 */ /* 0x000fe20000000000 */
[----:B------:R-:W-:Y:S01]  /*1b30*/  F2FP.PACK_AB R20, R15, R20 ;  /* 0x000000140f14723e */ /* 0x000fe200000000ff */
[----:B------:R-:W-:Y:S01]  /*1b40*/  FADD R5, R5, -1 ;  /* 0xbf80000005057421 */ /* 0x000fe20000000000 */
[----:B------:R-:W-:Y:S01]  /*1b50*/  F2FP.PACK_AB R19, R16, R19 ;  /* 0x000000131013723e */ /* 0x000fe200000000ff */
[CC--:B------:R-:W-:Y:S02]  /*1b60*/  FFMA.FTZ R11, R6.reuse, R23.reuse, -0.16845393180847167969 ;  /* 0xbe2c7f30060b7423 */ /* 0x0c0fe40000010017 */
[----:B------:R-:W-:Y:S01]  /*1b70*/  STS [R18+0x180], R20 ;  /* 0x0001801412007388 */ /* 0x000fe20000000800 */
[C---:B------:R-:W-:Y:S02]  /*1b80*/  FFMA.FTZ R14, R5.reuse, R23, -0.16845393180847167969 ;  /* 0xbe2c7f30050e7423 */ /* 0x040fe40000010017 */
[----:B------:R-:W-:Y:S01]  /*1b90*/  FFMA.FTZ R11, R6, R11, 0.1716887056827545166 ;  /* 0x3e2fcf2a060b7423 */ /* 0x000fe2000001000b */
[----:B------:R-:W-:Y:S01]  /*1ba0*/  STS [R18+0x100], R19 ;  /* 0x0001001312007388 */ /* 0x000fe20000000800 */
[----:B------:R-:W-:-:S02]  /*1bb0*/  FFMA.FTZ R14, R5, R14, 0.1716887056827545166 ;  /* 0x3e2fcf2a050e7423 */ /* 0x000fc4000001000e */
[C---:B------:R-:W-:Y:S01]  /*1bc0*/  FFMA.FTZ R11, R6.reuse, R11, -0.17900948226451873779 ;  /* 0xbe374e43060b7423 */ /* 0x040fe2000001000b */
[----:B------:R-:W-:Y:S01]  /*1bd0*/  BAR.SYNC.DEFER_BLOCKING 0x0 ;  /* 0x0000000000007b1d */ /* 0x000fe20000010000 */
[C---:B------:R-:W-:Y:S02]  /*1be0*/  FFMA.FTZ R14, R5.reuse, R14, -0.17900948226451873779 ;  /* 0xbe374e43050e7423 */ /* 0x040fe4000001000e */
[C---:B------:R-:W-:Y:S02]  /*1bf0*/  FFMA.FTZ R11, R6.reuse, R11, 0.20512372255325317383 ;  /* 0x3e520bf4060b7423 */ /* 0x040fe4000001000b */
[C---:B------:R-:W-:Y:S02]  /*1c00*/  FFMA.FTZ R14, R5.reuse, R14, 0.20512372255325317383 ;  /* 0x3e520bf4050e7423 */ /* 0x040fe4000001000e */
[----:B------:R-:W-:Y:S02]  /*1c10*/  FFMA.FTZ R11, R6, R11, -0.24046532809734344482 ;  /* 0xbe763c8b060b7423 */ /* 0x000fe4000001000b */
[----:B------:R-:W-:-:S02]  /*1c20*/  FFMA.FTZ R14, R5, R14, -0.24046532809734344482 ;  /* 0xbe763c8b050e7423 */ /* 0x000fc4000001000e */
[C---:B------:R-:W-:Y:S02]  /*1c30*/  FFMA.FTZ R11, R6.reuse, R11, 0.28857114911079406738 ;  /* 0x3e93bf99060b7423 */ /* 0x040fe4000001000b */
[C---:B------:R-:W-:Y:S02]  /*1c40*/  FFMA.FTZ R14, R5.reuse, R14, 0.28857114911079406738 ;  /* 0x3e93bf99050e7423 */ /* 0x040fe4000001000e */
[C---:B------:R-:W-:Y:S02]  /*1c50*/  FFMA.FTZ R11, R6.reuse, R11, -0.36067417263984680176 ;  /* 0xbeb8aa49060b7423 */ /* 0x040fe4000001000b */
[C---:B------:R-:W-:Y:S02]  /*1c60*/  FFMA.FTZ R14, R5.reuse, R14, -0.36067417263984680176 ;  /* 0xbeb8aa49050e7423 */ /* 0x040fe4000001000e */
[----:B------:R-:W-:Y:S02]  /*1c70*/  FFMA.FTZ R11, R6, R11, 0.48089820146560668945 ;  /* 0x3ef6384a060b7423 */ /* 0x000fe4000001000b */
[----:B------:R-:W-:-:S02]  /*1c80*/  FFMA.FTZ R14, R5, R14, 0.48089820146560668945 ;  /* 0x3ef6384a050e7423 */ /* 0x000fc4000001000e */
[C---:B------:R-:W-:Y:S01]  /*1c90*/  FFMA.FTZ R11, R6.reuse, R11, -0.72134751081466674805 ;  /* 0xbf38aa3b060b7423 */ /* 0x040fe2000001000b */
[----:B------:R2:W3:Y:S01]  /*1ca0*/  LDS R17, [R9] ;  /* 0x0000000009117984 */ /* 0x0004e20000000800 */
[----:B------:R-:W-:Y:S02]  /*1cb0*/  FFMA.FTZ R14, R5, R14, -0.72134751081466674805 ;  /* 0xbf38aa3b050e7423 */ /* 0x000fe4000001000e */
[----:B------:R-:W-:Y:S02]  /*1cc0*/  FMUL R11, R6, R11 ;  /* 0x0000000b060b7220 */ /* 0x000fe40000400000 */
[----:B------:R-:W-:Y:S01]  /*1cd0*/  IMAD.HI R16, R7, 0x2, RZ ;  /* 0x0000000207107827 */ /* 0x000fe200078e02ff */
[----:B------:R-:W-:-:S03]  /*1ce0*/  FSEL R7, RZ, -23, P3 ;  /* 0xc1b80000ff077808 */ /* 0x000fc60001800000 */
[----:B------:R-:W-:Y:S02]  /*1cf0*/  FMUL R11, R6, R11 ;  /* 0x0000000b060b7220 */ /* 0x000fe40000400000 */
[----:B------:R-:W-:Y:S02]  /*1d00*/  FMUL R14, R5, R14 ;  /* 0x0000000e050e7220 */ /* 0x000fe40000400000 */
[----:B------:R-:W-:Y:S01]  /*1d10*/  IMAD.HI R15, R8, 0x2, RZ ;  /* 0x00000002080f7827 */ /* 0x000fe200078e02ff */
[----:B------:R-:W-:Y:S02]  /*1d20*/  FSEL R8, RZ, -23, P2 ;  /* 0xc1b80000ff087808 */ /* 0x000fe40001000000 */
[----:B------:R-:W-:Y:S01]  /*1d30*/  LOP3.LUT P2, RZ, R55, 0xe0, RZ, 0xc0, !PT ;  /* 0x000000e037ff7812 */ /* 0x000fe2000784c0ff */
[----:B-1----:R-:W-:Y:S01]  /*1d40*/  FFMA.FTZ R7, R12, 1.1920928955078125e-07, R7 ;  /* 0x340000000c077823 */ /* 0x002fe20000010007 */
[----:B------:R-:W-:Y:S01]  /*1d50*/  IADD3.X R16, R16, c[0x0][0x17c], R15, P0, P1 ;  /* 0x00005f0010107a10 */ /* 0x000fe200007e240f */
[----:B------:R-:W-:Y:S01]  /*1d60*/  FFMA.FTZ R6, R6, 1.4426950216293334961, R11 ;  /* 0x3fb8aa3b06067823 */ /* 0x000fe2000001000b */
[----:B------:R-:W-:Y:S01]  /*1d70*/  FSETP.NEU.AND P0, PT, R3, RZ, PT ;  /* 0x000000ff0300720b */ /* 0x000fe20003f0d000 */
[----:B------:R-:W-:Y:S01]  /*1d80*/  FMUL R14, R5, R14 ;  /* 0x0000000e050e7220 */ /* 0x000fe20000400000 */
[----:B------:R-:W-:Y:S01]  /*1d90*/  FSETP.NEU.AND P1, PT, R4, RZ, PT ;  /* 0x000000ff0400720b */ /* 0x000fe20003f2d000 */
[----:B------:R-:W-:Y:S01]  /*1da0*/  FADD R6, R7, R6 ;  /* 0x0000000607067221 */ /* 0x000fe20000000000 */
[----:B------:R-:W-:Y:S01]  /*1db0*/  @P4 MOV R7, 0x7f800000 ;  /* 0x7f80000000074802 */ /* 0x000fe20000000f00 */
[----:B------:R-:W-:Y:S01]  /*1dc0*/  FFMA.FTZ R8, R13, 1.1920928955078125e-07, R8 ;  /* 0x340000000d087823 */ /* 0x000fe20000010008 */
[----:B------:R-:W-:Y:S01]  /*1dd0*/  SHF.R.U32.HI R55, RZ, 0x1, R55 ;  /* 0x00000001ff377819 */ /* 0x000fe20000011637 */
[----:B------:R-:W-:-:S02]  /*1de0*/  FFMA.FTZ R5, R5, 1.4426950216293334961, R14 ;  /* 0x3fb8aa3b05057823 */ /* 0x000fc4000001000e */
[----:B0-----:R-:W-:Y:S02]  /*1df0*/  @P5 IMAD.MOV.U32 R10, RZ, RZ, 0x7f800000 ;  /* 0x7f800000ff0a5424 */ /* 0x001fe400078e00ff */
[----:B------:R-:W-:Y:S01]  /*1e00*/  FADD R5, R8, R5 ;  /* 0x0000000508057221 */ /* 0x000fe20000000000 */
[----:B------:R-:W-:Y:S01]  /*1e10*/  LOP3.LUT R8, R55, 0x4, RZ, 0xc0, !PT ;  /* 0x0000000437087812 */ /* 0x000fe200078ec0ff */
[----:B------:R-:W-:Y:S01]  /*1e20*/  @P5 FFMA.FTZ R6, R3, R10, +INF ;  /* 0x7f80000003065423 */ /* 0x000fe2000001000a */
[----:B------:R-:W-:Y:S01]  /*1e30*/  LOP3.LUT R10, R2, 0x40, RZ, 0xc0, !PT ;  /* 0x00000040020a7812 */ /* 0x000fe200078ec0ff */
[----:B------:R-:W-:Y:S02]  /*1e40*/  @P4 FFMA.FTZ R5, R4, R7, +INF ;  /* 0x7f80000004054423 */ /* 0x000fe40000010007 */
[----:B------:R-:W-:Y:S01]  /*1e50*/  IMAD R3, R56, c[0x0][0x1c8], RZ ;  /* 0x0000720038037a24 */ /* 0x000fe200078e02ff */
[----:B------:R-:W-:Y:S01]  /*1e60*/  FSEL R7, R6, -INF , P0 ;  /* 0xff80000006077808 */ /* 0x000fe20000000000 */
[----:B------:R-:W-:Y:S01]  /*1e70*/  IMAD.MOV.U32 R4, RZ, RZ, c[0x0][0x1c8] ;  /* 0x00007200ff047624 */ /* 0x000fe200078e00ff */
[----:B--2---:R-:W-:-:S02]  /*1e80*/  FSEL R9, R5, -INF , P1 ;  /* 0xff80000005097808 */ /* 0x004fc40000800000 */
[----:B------:R-:W-:Y:S02]  /*1e90*/  LEA R2, P3, R3, R0, 0x1 ;  /* 0x0000000003027211 */ /* 0x000fe400078608ff */
[----:B------:R-:W-:Y:S01]  /*1ea0*/  LEA R11, R4, R3, 0x3 ;  /* 0x00000003040b7211 */ /* 0x000fe200078e18ff */
[----:B------:R-:W-:Y:S01]  /*1eb0*/  FFMA R9, R9, 0.69314718246459960938, R30 ;  /* 0x3f31721809097823 */ /* 0x000fe2000000001e */
[----:B------:R-:W-:Y:S02]  /*1ec0*/  LEA.HI.X.SX32 R3, R3, R16, 0x1, P3 ;  /* 0x0000001003037211 */ /* 0x000fe400018f0eff */
[----:B------:R-:W-:Y:S02]  /*1ed0*/  LEA R4, P4, R11, R0, 0x1 ;  /* 0x000000000b047211 */ /* 0x000fe400078808ff */
[----:B---3--:R-:W-:Y:S01]  /*1ee0*/  PRMT R0, R17, 0x7632, R0 ;  /* 0x0000763211007816 */ /* 0x008fe20000000000 */
[----:B------:R0:W-:Y:S01]  /*1ef0*/  STG.E.U16 [R2.64], R17 ;  /* 0x0000001102007986 */ /* 0x0001e2000c101506 */
[----:B------:R-:W-:-:S02]  /*1f00*/  LEA.HI.X.SX32 R5, R11, R16, 0x1, P4 ;  /* 0x000000100b057211 */ /* 0x000fc400020f0eff */
[----:B------:R-:W-:Y:S01]  /*1f10*/  IADD3 R10, R10, R61, R8 ;  /* 0x0000003d0a0a7210 */ /* 0x000fe20007ffe008 */
[----:B------:R-:W-:Y:S02]  /*1f20*/  FFMA R8, R7, 0.69314718246459960938, R28 ;  /* 0x3f31721807087823 */ /* 0x000fe4000000001c */
[----:B------:R0:W-:Y:S04]  /*1f30*/  STG.E.U16 [R4.64], R0 ;  /* 0x0000000004007986 */ /* 0x0001e8000c101506 */
[----:B------:R-:W-:Y:S06]  /*1f40*/  BAR.SYNC.DEFER_BLOCKING 0x0 ;  /* 0x0000000000007b1d */ /* 0x000fec0000010000 */
[----:B------:R0:W-:Y:S04]  /*1f50*/  STS.64 [R59], R8 ;  /* 0x000000083b007388 */ /* 0x0001e80000000a00 */
[----:B------:R-:W-:Y:S06]  /*1f60*/  BAR.SYNC.DEFER_BLOCKING 0x0 ;  /* 0x0000000000007b1d */ /* 0x000fec0000010000 */
[----:B------:R-:W-:Y:S05]  /*1f70*/  @P2 EXIT ;  /* 0x000000000000294d */ /* 0x000fea0003800000 */
[----:B0-----:R-:W0:Y:S01]  /*1f80*/  LDS R5, [R10] ;  /* 0x000000000a057984 */ /* 0x001e220000000800 */
[----:B------:R-:W-:-:S02]  /*1f90*/  IMAD R0, R25, c[0x0][0x1cc], RZ ;  /* 0x0000730019007a24 */ /* 0x000fc400078e02ff */
[C---:B------:R-:W-:Y:S02]  /*1fa0*/  IMAD.SHL.U32 R3, R53.reuse, 0x4, RZ ;  /* 0x0000000435037824 */ /* 0x040fe400078e00ff */
[----:B------:R-:W-:Y:S01]  /*1fb0*/  IMAD.HI R53, R53, 0x4, RZ ;  /* 0x0000000435357827 */ /* 0x000fe200078e02ff */
[----:B------:R-:W-:-:S03]  /*1fc0*/  SHF.L.U32 R2, R0, 0x2, RZ ;  /* 0x0000000200027819 */ /* 0x000fc600000006ff */
[----:B------:R-:W-:Y:S01]  /*1fd0*/  IMAD.HI R0, R0, 0x4, RZ ;  /* 0x0000000400007827 */ /* 0x000fe200078e02ff */
[----:B------:R-:W-:-:S04]  /*1fe0*/  IADD3 R2, P0, P1, R3, c[0x0][0x180], R2 ;  /* 0x0000600003027a10 */ /* 0x000fc8000791e002 */
[----:B------:R-:W-:-:S05]  /*1ff0*/  IADD3.X R3, R53, c[0x0][0x184], R0, P0, P1 ;  /* 0x0000610035037a10 */ /* 0x000fca00007e2400 */
[----:B0-----:R-:W-:Y:S01]  /*2000*/  STG.E [R2.64], R5 ;  /* 0x0000000502007986 */ /* 0x001fe2000c101906 */
[----:B------:R-:W-:Y:S05]  /*2010*/  EXIT ;  /* 0x000000000000794d */ /* 0x000fea0003800000 */
.L_x_2:
[----:B------:R-:W-:-:S00]  /*2020*/  BRA `(.L_x_2) ;  /* 0xfffffff000007947 */ /* 0x000fc0000383ffff */
[----:B------:R-:W-:-:S00]  /*2030*/  NOP ;  /* 0x0000000000007918 */ /* 0x000fc00000000000 */
        /* <DEDUP_REMOVED lines=12> */
.L_x_3:


//--------------------- .nv.global.init           --------------------------
	.section	.nv.global.init,"aw",@progbits
.nv.global.init:
	.type		_$_str,@object
	.size		_$_str,(.L_0 - _$_str)
_$_str:
        /*0000*/ 	.byte	0x5f, 0x5f, 0x43, 0x55, 0x44, 0x41, 0x5f, 0x46, 0x54, 0x5a, 0x00
.L_0:


//--------------------- .nv.shared.attn_fwd       --------------------------
	.section	.nv.shared.attn_fwd,"aw",@nobits
	.sectionflags	@""
	.align	16
